//
// Generated by NVIDIA NVVM Compiler
//
// Compiler Build ID: CL-36424714
// Cuda compilation tools, release 13.0, V13.0.88
// Based on NVVM 20.0.0
//

.version 9.0
.target sm_100
.address_size 64

	// .globl	_Z11ew_gpu_mmulPfP6__halfS1_iiiiiiii

.visible .entry _Z11ew_gpu_mmulPfP6__halfS1_iiiiiiii(
	.param .u64 .ptr .align 1 _Z11ew_gpu_mmulPfP6__halfS1_iiiiiiii_param_0,
	.param .u64 .ptr .align 1 _Z11ew_gpu_mmulPfP6__halfS1_iiiiiiii_param_1,
	.param .u64 .ptr .align 1 _Z11ew_gpu_mmulPfP6__halfS1_iiiiiiii_param_2,
	.param .u32 _Z11ew_gpu_mmulPfP6__halfS1_iiiiiiii_param_3,
	.param .u32 _Z11ew_gpu_mmulPfP6__halfS1_iiiiiiii_param_4,
	.param .u32 _Z11ew_gpu_mmulPfP6__halfS1_iiiiiiii_param_5,
	.param .u32 _Z11ew_gpu_mmulPfP6__halfS1_iiiiiiii_param_6,
	.param .u32 _Z11ew_gpu_mmulPfP6__halfS1_iiiiiiii_param_7,
	.param .u32 _Z11ew_gpu_mmulPfP6__halfS1_iiiiiiii_param_8,
	.param .u32 _Z11ew_gpu_mmulPfP6__halfS1_iiiiiiii_param_9,
	.param .u32 _Z11ew_gpu_mmulPfP6__halfS1_iiiiiiii_param_10
)
{
	.reg .pred 	%p<17>;
	.reg .b16 	%rs<31>;
	.reg .b32 	%r<199>;
	.reg .b32 	%f<71>;
	.reg .b64 	%rd<69>;

	ld.param.u64 	%rd4, [_Z11ew_gpu_mmulPfP6__halfS1_iiiiiiii_param_0];
	ld.param.u64 	%rd5, [_Z11ew_gpu_mmulPfP6__halfS1_iiiiiiii_param_1];
	ld.param.u64 	%rd6, [_Z11ew_gpu_mmulPfP6__halfS1_iiiiiiii_param_2];
	ld.param.u32 	%r97, [_Z11ew_gpu_mmulPfP6__halfS1_iiiiiiii_param_3];
	ld.param.u32 	%r98, [_Z11ew_gpu_mmulPfP6__halfS1_iiiiiiii_param_4];
	ld.param.u32 	%r92, [_Z11ew_gpu_mmulPfP6__halfS1_iiiiiiii_param_5];
	ld.param.u32 	%r93, [_Z11ew_gpu_mmulPfP6__halfS1_iiiiiiii_param_6];
	ld.param.u32 	%r94, [_Z11ew_gpu_mmulPfP6__halfS1_iiiiiiii_param_7];
	ld.param.u32 	%r95, [_Z11ew_gpu_mmulPfP6__halfS1_iiiiiiii_param_8];
	ld.param.u32 	%r96, [_Z11ew_gpu_mmulPfP6__halfS1_iiiiiiii_param_10];
	cvta.to.global.u64 	%rd1, %rd6;
	cvta.to.global.u64 	%rd2, %rd5;
	mov.u32 	%r1, %tid.y;
	mov.u32 	%r2, %tid.x;
	setp.ge.s32 	%p1, %r1, %r98;
	setp.ge.s32 	%p2, %r2, %r97;
	or.pred  	%p3, %p2, %p1;
	setp.lt.s32 	%p4, %r94, 1;
	or.pred  	%p5, %p3, %p4;
	@%p5 bra 	$L__BB0_17;
	cvta.to.global.u64 	%rd7, %rd4;
	setp.lt.s32 	%p6, %r96, 1;
	mov.u32 	%r99, %ctaid.x;
	mul.lo.s32 	%r3, %r96, %r99;
	mul.lo.s32 	%r4, %r92, %r1;
	mul.lo.s32 	%r5, %r92, %r2;
	mov.u32 	%r100, %ctaid.y;
	mul.lo.s32 	%r6, %r96, %r100;
	mov.u32 	%r101, %ntid.x;
	mov.u32 	%r102, %ntid.y;
	mad.lo.s32 	%r103, %r95, %r99, %r100;
	mad.lo.s32 	%r104, %r103, %r102, %r1;
	mad.lo.s32 	%r105, %r104, %r101, %r2;
	mul.wide.u32 	%rd8, %r105, 4;
	add.s64 	%rd3, %rd7, %rd8;
	@%p6 bra 	$L__BB0_17;
	and.b32  	%r7, %r96, 7;
	and.b32  	%r8, %r96, 3;
	ld.global.f32 	%f69, [%rd3];
	and.b32  	%r9, %r96, 2147483640;
	neg.s32 	%r10, %r9;
	mul.lo.s32 	%r107, %r94, %r94;
	shl.b32 	%r11, %r107, 3;
	mad.lo.s32 	%r108, %r93, %r3, %r93;
	add.s32 	%r12, %r4, %r108;
	mul.lo.s32 	%r109, %r93, %r93;
	shl.b32 	%r13, %r109, 3;
	add.s32 	%r110, %r3, 2;
	mad.lo.s32 	%r14, %r93, %r110, %r4;
	add.s32 	%r111, %r3, 3;
	mad.lo.s32 	%r15, %r93, %r111, %r4;
	add.s32 	%r112, %r3, 4;
	mad.lo.s32 	%r16, %r93, %r112, %r4;
	add.s32 	%r113, %r3, 5;
	mad.lo.s32 	%r17, %r93, %r113, %r4;
	add.s32 	%r114, %r3, 6;
	mad.lo.s32 	%r18, %r93, %r114, %r4;
	add.s32 	%r115, %r3, 7;
	mad.lo.s32 	%r19, %r93, %r115, %r4;
	mov.b32 	%r177, 0;
$L__BB0_3:
	add.s32 	%r21, %r177, %r4;
	mad.lo.s32 	%r117, %r6, %r94, %r177;
	add.s32 	%r118, %r117, %r94;
	mul.lo.s32 	%r22, %r94, %r118;
	add.s32 	%r119, %r6, 2;
	mad.lo.s32 	%r120, %r94, %r119, %r177;
	mul.lo.s32 	%r23, %r94, %r120;
	mul.lo.s32 	%r24, %r94, %r117;
	add.s32 	%r121, %r12, %r177;
	mad.lo.s32 	%r25, %r93, %r121, %r5;
	add.s32 	%r122, %r14, %r177;
	mad.lo.s32 	%r26, %r93, %r122, %r5;
	add.s32 	%r123, %r15, %r177;
	mad.lo.s32 	%r27, %r93, %r123, %r5;
	add.s32 	%r124, %r16, %r177;
	mad.lo.s32 	%r28, %r93, %r124, %r5;
	add.s32 	%r125, %r17, %r177;
	mad.lo.s32 	%r29, %r93, %r125, %r5;
	add.s32 	%r126, %r18, %r177;
	mad.lo.s32 	%r30, %r93, %r126, %r5;
	add.s32 	%r127, %r19, %r177;
	mad.lo.s32 	%r31, %r93, %r127, %r5;
	mad.lo.s32 	%r128, %r3, %r93, %r4;
	add.s32 	%r129, %r128, %r177;
	mad.lo.s32 	%r32, %r93, %r129, %r5;
	mov.b32 	%r178, 0;
$L__BB0_4:
	setp.lt.u32 	%p7, %r96, 8;
	add.s32 	%r34, %r178, %r5;
	mov.b32 	%r197, 0;
	@%p7 bra 	$L__BB0_7;
	add.s32 	%r194, %r22, %r178;
	add.s32 	%r193, %r23, %r178;
	add.s32 	%r131, %r6, 3;
	mad.lo.s32 	%r132, %r94, %r131, %r177;
	mad.lo.s32 	%r192, %r94, %r132, %r178;
	add.s32 	%r133, %r6, 4;
	mad.lo.s32 	%r134, %r94, %r133, %r177;
	mad.lo.s32 	%r191, %r94, %r134, %r178;
	add.s32 	%r135, %r6, 5;
	mad.lo.s32 	%r136, %r94, %r135, %r177;
	mad.lo.s32 	%r190, %r94, %r136, %r178;
	add.s32 	%r137, %r6, 6;
	mad.lo.s32 	%r138, %r94, %r137, %r177;
	mad.lo.s32 	%r189, %r94, %r138, %r178;
	add.s32 	%r139, %r6, 7;
	mad.lo.s32 	%r140, %r94, %r139, %r177;
	mad.lo.s32 	%r188, %r94, %r140, %r178;
	add.s32 	%r187, %r24, %r178;
	add.s32 	%r186, %r25, %r178;
	add.s32 	%r185, %r26, %r178;
	add.s32 	%r184, %r27, %r178;
	add.s32 	%r183, %r28, %r178;
	add.s32 	%r182, %r29, %r178;
	add.s32 	%r181, %r30, %r178;
	add.s32 	%r180, %r31, %r178;
	add.s32 	%r179, %r32, %r178;
	mov.u32 	%r195, %r10;
$L__BB0_6:
	.pragma "nounroll";
	mul.wide.u32 	%rd9, %r179, 2;
	add.s64 	%rd10, %rd2, %rd9;
	ld.global.u16 	%rs1, [%rd10];
	// begin inline asm
	{  cvt.f32.f16 %f18, %rs1;}

	// end inline asm
	mul.wide.u32 	%rd11, %r187, 2;
	add.s64 	%rd12, %rd1, %rd11;
	ld.global.u16 	%rs2, [%rd12];
	// begin inline asm
	{  cvt.f32.f16 %f19, %rs2;}

	// end inline asm
	fma.rn.f32 	%f34, %f18, %f19, %f69;
	st.global.f32 	[%rd3], %f34;
	mul.wide.u32 	%rd13, %r186, 2;
	add.s64 	%rd14, %rd2, %rd13;
	ld.global.u16 	%rs3, [%rd14];
	// begin inline asm
	{  cvt.f32.f16 %f20, %rs3;}

	// end inline asm
	mul.wide.u32 	%rd15, %r194, 2;
	add.s64 	%rd16, %rd1, %rd15;
	ld.global.u16 	%rs4, [%rd16];
	// begin inline asm
	{  cvt.f32.f16 %f21, %rs4;}

	// end inline asm
	fma.rn.f32 	%f35, %f20, %f21, %f34;
	st.global.f32 	[%rd3], %f35;
	mul.wide.u32 	%rd17, %r185, 2;
	add.s64 	%rd18, %rd2, %rd17;
	ld.global.u16 	%rs5, [%rd18];
	// begin inline asm
	{  cvt.f32.f16 %f22, %rs5;}

	// end inline asm
	mul.wide.u32 	%rd19, %r193, 2;
	add.s64 	%rd20, %rd1, %rd19;
	ld.global.u16 	%rs6, [%rd20];
	// begin inline asm
	{  cvt.f32.f16 %f23, %rs6;}

	// end inline asm
	fma.rn.f32 	%f36, %f22, %f23, %f35;
	st.global.f32 	[%rd3], %f36;
	mul.wide.u32 	%rd21, %r184, 2;
	add.s64 	%rd22, %rd2, %rd21;
	ld.global.u16 	%rs7, [%rd22];
	// begin inline asm
	{  cvt.f32.f16 %f24, %rs7;}

	// end inline asm
	mul.wide.u32 	%rd23, %r192, 2;
	add.s64 	%rd24, %rd1, %rd23;
	ld.global.u16 	%rs8, [%rd24];
	// begin inline asm
	{  cvt.f32.f16 %f25, %rs8;}

	// end inline asm
	fma.rn.f32 	%f37, %f24, %f25, %f36;
	st.global.f32 	[%rd3], %f37;
	mul.wide.u32 	%rd25, %r183, 2;
	add.s64 	%rd26, %rd2, %rd25;
	ld.global.u16 	%rs9, [%rd26];
	// begin inline asm
	{  cvt.f32.f16 %f26, %rs9;}

	// end inline asm
	mul.wide.u32 	%rd27, %r191, 2;
	add.s64 	%rd28, %rd1, %rd27;
	ld.global.u16 	%rs10, [%rd28];
	// begin inline asm
	{  cvt.f32.f16 %f27, %rs10;}

	// end inline asm
	fma.rn.f32 	%f38, %f26, %f27, %f37;
	st.global.f32 	[%rd3], %f38;
	mul.wide.u32 	%rd29, %r182, 2;
	add.s64 	%rd30, %rd2, %rd29;
	ld.global.u16 	%rs11, [%rd30];
	// begin inline asm
	{  cvt.f32.f16 %f28, %rs11;}

	// end inline asm
	mul.wide.u32 	%rd31, %r190, 2;
	add.s64 	%rd32, %rd1, %rd31;
	ld.global.u16 	%rs12, [%rd32];
	// begin inline asm
	{  cvt.f32.f16 %f29, %rs12;}

	// end inline asm
	fma.rn.f32 	%f39, %f28, %f29, %f38;
	st.global.f32 	[%rd3], %f39;
	mul.wide.u32 	%rd33, %r181, 2;
	add.s64 	%rd34, %rd2, %rd33;
	ld.global.u16 	%rs13, [%rd34];
	// begin inline asm
	{  cvt.f32.f16 %f30, %rs13;}

	// end inline asm
	mul.wide.u32 	%rd35, %r189, 2;
	add.s64 	%rd36, %rd1, %rd35;
	ld.global.u16 	%rs14, [%rd36];
	// begin inline asm
	{  cvt.f32.f16 %f31, %rs14;}

	// end inline asm
	fma.rn.f32 	%f40, %f30, %f31, %f39;
	st.global.f32 	[%rd3], %f40;
	mul.wide.u32 	%rd37, %r180, 2;
	add.s64 	%rd38, %rd2, %rd37;
	ld.global.u16 	%rs15, [%rd38];
	// begin inline asm
	{  cvt.f32.f16 %f32, %rs15;}

	// end inline asm
	mul.wide.u32 	%rd39, %r188, 2;
	add.s64 	%rd40, %rd1, %rd39;
	ld.global.u16 	%rs16, [%rd40];
	// begin inline asm
	{  cvt.f32.f16 %f33, %rs16;}

	// end inline asm
	fma.rn.f32 	%f69, %f32, %f33, %f40;
	st.global.f32 	[%rd3], %f69;
	add.s32 	%r195, %r195, 8;
	add.s32 	%r194, %r194, %r11;
	add.s32 	%r193, %r193, %r11;
	add.s32 	%r192, %r192, %r11;
	add.s32 	%r191, %r191, %r11;
	add.s32 	%r190, %r190, %r11;
	add.s32 	%r189, %r189, %r11;
	add.s32 	%r188, %r188, %r11;
	add.s32 	%r187, %r187, %r11;
	add.s32 	%r186, %r186, %r13;
	add.s32 	%r185, %r185, %r13;
	add.s32 	%r184, %r184, %r13;
	add.s32 	%r183, %r183, %r13;
	add.s32 	%r182, %r182, %r13;
	add.s32 	%r181, %r181, %r13;
	add.s32 	%r180, %r180, %r13;
	add.s32 	%r179, %r179, %r13;
	setp.ne.s32 	%p8, %r195, 0;
	mov.u32 	%r197, %r9;
	@%p8 bra 	$L__BB0_6;
$L__BB0_7:
	setp.eq.s32 	%p9, %r7, 0;
	@%p9 bra 	$L__BB0_15;
	add.s32 	%r141, %r7, -1;
	setp.lt.u32 	%p10, %r141, 3;
	@%p10 bra 	$L__BB0_10;
	add.s32 	%r142, %r197, %r3;
	mad.lo.s32 	%r143, %r142, %r93, %r21;
	mad.lo.s32 	%r144, %r143, %r93, %r34;
	mul.wide.u32 	%rd41, %r144, 2;
	add.s64 	%rd42, %rd2, %rd41;
	ld.global.u16 	%rs17, [%rd42];
	// begin inline asm
	{  cvt.f32.f16 %f41, %rs17;}

	// end inline asm
	add.s32 	%r145, %r197, %r6;
	mad.lo.s32 	%r146, %r145, %r94, %r177;
	mad.lo.s32 	%r147, %r146, %r94, %r178;
	mul.wide.u32 	%rd43, %r147, 2;
	add.s64 	%rd44, %rd1, %rd43;
	ld.global.u16 	%rs18, [%rd44];
	// begin inline asm
	{  cvt.f32.f16 %f42, %rs18;}

	// end inline asm
	fma.rn.f32 	%f49, %f41, %f42, %f69;
	st.global.f32 	[%rd3], %f49;
	add.s32 	%r148, %r143, %r93;
	mad.lo.s32 	%r149, %r148, %r93, %r34;
	mul.wide.u32 	%rd45, %r149, 2;
	add.s64 	%rd46, %rd2, %rd45;
	ld.global.u16 	%rs19, [%rd46];
	// begin inline asm
	{  cvt.f32.f16 %f43, %rs19;}

	// end inline asm
	add.s32 	%r150, %r146, %r94;
	mad.lo.s32 	%r151, %r150, %r94, %r178;
	mul.wide.u32 	%rd47, %r151, 2;
	add.s64 	%rd48, %rd1, %rd47;
	ld.global.u16 	%rs20, [%rd48];
	// begin inline asm
	{  cvt.f32.f16 %f44, %rs20;}

	// end inline asm
	fma.rn.f32 	%f50, %f43, %f44, %f49;
	st.global.f32 	[%rd3], %f50;
	add.s32 	%r152, %r148, %r93;
	mad.lo.s32 	%r153, %r152, %r93, %r34;
	mul.wide.u32 	%rd49, %r153, 2;
	add.s64 	%rd50, %rd2, %rd49;
	ld.global.u16 	%rs21, [%rd50];
	// begin inline asm
	{  cvt.f32.f16 %f45, %rs21;}

	// end inline asm
	add.s32 	%r154, %r150, %r94;
	mad.lo.s32 	%r155, %r154, %r94, %r178;
	mul.wide.u32 	%rd51, %r155, 2;
	add.s64 	%rd52, %rd1, %rd51;
	ld.global.u16 	%rs22, [%rd52];
	// begin inline asm
	{  cvt.f32.f16 %f46, %rs22;}

	// end inline asm
	fma.rn.f32 	%f51, %f45, %f46, %f50;
	st.global.f32 	[%rd3], %f51;
	add.s32 	%r156, %r152, %r93;
	mad.lo.s32 	%r157, %r156, %r93, %r34;
	mul.wide.u32 	%rd53, %r157, 2;
	add.s64 	%rd54, %rd2, %rd53;
	ld.global.u16 	%rs23, [%rd54];
	// begin inline asm
	{  cvt.f32.f16 %f47, %rs23;}

	// end inline asm
	add.s32 	%r158, %r154, %r94;
	mad.lo.s32 	%r159, %r158, %r94, %r178;
	mul.wide.u32 	%rd55, %r159, 2;
	add.s64 	%rd56, %rd1, %rd55;
	ld.global.u16 	%rs24, [%rd56];
	// begin inline asm
	{  cvt.f32.f16 %f48, %rs24;}

	// end inline asm
	fma.rn.f32 	%f69, %f47, %f48, %f51;
	st.global.f32 	[%rd3], %f69;
	add.s32 	%r197, %r197, 4;
$L__BB0_10:
	setp.eq.s32 	%p11, %r8, 0;
	@%p11 bra 	$L__BB0_15;
	setp.eq.s32 	%p12, %r8, 1;
	@%p12 bra 	$L__BB0_13;
	add.s32 	%r160, %r197, %r3;
	mad.lo.s32 	%r161, %r160, %r93, %r21;
	mad.lo.s32 	%r162, %r161, %r93, %r34;
	mul.wide.u32 	%rd57, %r162, 2;
	add.s64 	%rd58, %rd2, %rd57;
	ld.global.u16 	%rs25, [%rd58];
	// begin inline asm
	{  cvt.f32.f16 %f52, %rs25;}

	// end inline asm
	add.s32 	%r163, %r197, %r6;
	mad.lo.s32 	%r164, %r163, %r94, %r177;
	mad.lo.s32 	%r165, %r164, %r94, %r178;
	mul.wide.u32 	%rd59, %r165, 2;
	add.s64 	%rd60, %rd1, %rd59;
	ld.global.u16 	%rs26, [%rd60];
	// begin inline asm
	{  cvt.f32.f16 %f53, %rs26;}

	// end inline asm
	fma.rn.f32 	%f56, %f52, %f53, %f69;
	st.global.f32 	[%rd3], %f56;
	add.s32 	%r166, %r161, %r93;
	mad.lo.s32 	%r167, %r166, %r93, %r34;
	mul.wide.u32 	%rd61, %r167, 2;
	add.s64 	%rd62, %rd2, %rd61;
	ld.global.u16 	%rs27, [%rd62];
	// begin inline asm
	{  cvt.f32.f16 %f54, %rs27;}

	// end inline asm
	add.s32 	%r168, %r164, %r94;
	mad.lo.s32 	%r169, %r168, %r94, %r178;
	mul.wide.u32 	%rd63, %r169, 2;
	add.s64 	%rd64, %rd1, %rd63;
	ld.global.u16 	%rs28, [%rd64];
	// begin inline asm
	{  cvt.f32.f16 %f55, %rs28;}

	// end inline asm
	fma.rn.f32 	%f69, %f54, %f55, %f56;
	st.global.f32 	[%rd3], %f69;
	add.s32 	%r197, %r197, 2;
$L__BB0_13:
	and.b32  	%r170, %r96, 1;
	setp.eq.b32 	%p13, %r170, 1;
	not.pred 	%p14, %p13;
	@%p14 bra 	$L__BB0_15;
	add.s32 	%r171, %r197, %r3;
	mad.lo.s32 	%r172, %r171, %r93, %r21;
	mad.lo.s32 	%r173, %r172, %r93, %r34;
	mul.wide.u32 	%rd65, %r173, 2;
	add.s64 	%rd66, %rd2, %rd65;
	ld.global.u16 	%rs29, [%rd66];
	// begin inline asm
	{  cvt.f32.f16 %f57, %rs29;}

	// end inline asm
	add.s32 	%r174, %r197, %r6;
	mad.lo.s32 	%r175, %r174, %r94, %r177;
	mad.lo.s32 	%r176, %r175, %r94, %r178;
	mul.wide.u32 	%rd67, %r176, 2;
	add.s64 	%rd68, %rd1, %rd67;
	ld.global.u16 	%rs30, [%rd68];
	// begin inline asm
	{  cvt.f32.f16 %f58, %rs30;}

	// end inline asm
	fma.rn.f32 	%f69, %f57, %f58, %f69;
	st.global.f32 	[%rd3], %f69;
$L__BB0_15:
	add.s32 	%r178, %r178, 1;
	setp.ne.s32 	%p15, %r178, %r94;
	@%p15 bra 	$L__BB0_4;
	add.s32 	%r177, %r177, 1;
	setp.ne.s32 	%p16, %r177, %r94;
	@%p16 bra 	$L__BB0_3;
$L__BB0_17:
	ret;

}


// ===== COMPILED SASS (sm_100) =====

	.target	sm_100

	.elftype	@"ET_EXEC"


//--------------------- .note.nv.tkinfo           --------------------------
	.section	.note.nv.tkinfo,"",@"SHT_NOTE"
	.sectionflags	@"SHF_NOTE_NV_TKINFO"
	.tkinfo
        /*0018*/ 	.word	0x00000002
        /*0030*/ 	.string	""
        /*0030*/ 	.string	"ptxas"
        /*0030*/ 	.string	"Cuda compilation tools, release 13.0, V13.0.88"
        /*0030*/ 	.string	"Build cuda_13.0.r13.0/compiler.36424714_0"
        /*0030*/ 	.string	"-arch sm_100 -m 64 "



//--------------------- .note.nv.cuinfo           --------------------------
	.section	.note.nv.cuinfo,"",@"SHT_NOTE"
	.sectionflags	@"SHF_NOTE_NV_CUINFO"
        /*0018*/ 	.short	0x0002
        /*001a*/ 	.short	0x0064
        /*001c*/ 	.short	0x0082
	.zero		2


//--------------------- .nv.info                  --------------------------
	.section	.nv.info,"",@"SHT_CUDA_INFO"
	.align	4


	//----- nvinfo : EIATTR_REGCOUNT
	.align		4
        /*0000*/ 	.byte	0x04, 0x2f
        /*0002*/ 	.short	(.L_1 - .L_0)
	.align		4
.L_0:
        /*0004*/ 	.word	index@(_Z11ew_gpu_mmulPfP6__halfS1_iiiiiiii)
        /*0008*/ 	.word	0x00000028


	//----- nvinfo : EIATTR_FRAME_SIZE
	.align		4
.L_1:
        /*000c*/ 	.byte	0x04, 0x11
        /*000e*/ 	.short	(.L_3 - .L_2)
	.align		4
.L_2:
        /*0010*/ 	.word	index@(_Z11ew_gpu_mmulPfP6__halfS1_iiiiiiii)
        /*0014*/ 	.word	0x00000000


	//----- nvinfo : EIATTR_MIN_STACK_SIZE
	.align		4
.L_3:
        /*0018*/ 	.byte	0x04, 0x12
        /*001a*/ 	.short	(.L_5 - .L_4)
	.align		4
.L_4:
        /*001c*/ 	.word	index@(_Z11ew_gpu_mmulPfP6__halfS1_iiiiiiii)
        /*0020*/ 	.word	0x00000000
.L_5:


//--------------------- .nv.compat                --------------------------
	.section	.nv.compat,"",@"SHT_CUDA_COMPAT_INFO"
	.align	4
        /*0000*/ 	.byte	0x02, 0x09, 0x00, 0x00, 0x02, 0x02, 0x01, 0x00, 0x02, 0x05, 0x05, 0x00, 0x03, 0x07, 0x01, 0x01
        /*0010*/ 	.byte	0x02, 0x03, 0x00, 0x00, 0x02, 0x06, 0x01, 0x00, 0x04, 0x0b, 0x08, 0x00, 0x09, 0x00, 0x00, 0x00
        /*0020*/ 	.byte	0x00, 0x00, 0x00, 0x00


//--------------------- .nv.info._Z11ew_gpu_mmulPfP6__halfS1_iiiiiiii --------------------------
	.section	.nv.info._Z11ew_gpu_mmulPfP6__halfS1_iiiiiiii,"",@"SHT_CUDA_INFO"
	.sectionflags	@""
	.align	4


	//----- nvinfo : EIATTR_CUDA_API_VERSION
	.align		4
        /*0000*/ 	.byte	0x04, 0x37
        /*0002*/ 	.short	(.L_7 - .L_6)
.L_6:
        /*0004*/ 	.word	0x00000082


	//----- nvinfo : EIATTR_KPARAM_INFO
	.align		4
.L_7:
        /*0008*/ 	.byte	0x04, 0x17
        /*000a*/ 	.short	(.L_9 - .L_8)
.L_8:
        /*000c*/ 	.word	0x00000000
        /*0010*/ 	.short	0x000a
        /*0012*/ 	.short	0x0034
        /*0014*/ 	.byte	0x00, 0xf0, 0x11, 0x00


	//----- nvinfo : EIATTR_KPARAM_INFO
	.align		4
.L_9:
        /*0018*/ 	.byte	0x04, 0x17
        /*001a*/ 	.short	(.L_11 - .L_10)
.L_10:
        /*001c*/ 	.word	0x00000000
        /*0020*/ 	.short	0x0009
        /*0022*/ 	.short	0x0030
        /*0024*/ 	.byte	0x00, 0xf0, 0x11, 0x00


	//----- nvinfo : EIATTR_KPARAM_INFO
	.align		4
.L_11:
        /*0028*/ 	.byte	0x04, 0x17
        /*002a*/ 	.short	(.L_13 - .L_12)
.L_12:
        /*002c*/ 	.word	0x00000000
        /*0030*/ 	.short	0x0008
        /*0032*/ 	.short	0x002c
        /*0034*/ 	.byte	0x00, 0xf0, 0x11, 0x00


	//----- nvinfo : EIATTR_KPARAM_INFO
	.align		4
.L_13:
        /*0038*/ 	.byte	0x04, 0x17
        /*003a*/ 	.short	(.L_15 - .L_14)
.L_14:
        /*003c*/ 	.word	0x00000000
        /*0040*/ 	.short	0x0007
        /*0042*/ 	.short	0x0028
        /*0044*/ 	.byte	0x00, 0xf0, 0x11, 0x00


	//----- nvinfo : EIATTR_KPARAM_INFO
	.align		4
.L_15:
        /*0048*/ 	.byte	0x04, 0x17
        /*004a*/ 	.short	(.L_17 - .L_16)
.L_16:
        /*004c*/ 	.word	0x00000000
        /*0050*/ 	.short	0x0006
        /*0052*/ 	.short	0x0024
        /*0054*/ 	.byte	0x00, 0xf0, 0x11, 0x00


	//----- nvinfo : EIATTR_KPARAM_INFO
	.align		4
.L_17:
        /*0058*/ 	.byte	0x04, 0x17
        /*005a*/ 	.short	(.L_19 - .L_18)
.L_18:
        /*005c*/ 	.word	0x00000000
        /*0060*/ 	.short	0x0005
        /*0062*/ 	.short	0x0020
        /*0064*/ 	.byte	0x00, 0xf0, 0x11, 0x00


	//----- nvinfo : EIATTR_KPARAM_INFO
	.align		4
.L_19:
        /*0068*/ 	.byte	0x04, 0x17
        /*006a*/ 	.short	(.L_21 - .L_20)
.L_20:
        /*006c*/ 	.word	0x00000000
        /*0070*/ 	.short	0x0004
        /*0072*/ 	.short	0x001c
        /*0074*/ 	.byte	0x00, 0xf0, 0x11, 0x00


	//----- nvinfo : EIATTR_KPARAM_INFO
	.align		4
.L_21:
        /*0078*/ 	.byte	0x04, 0x17
        /*007a*/ 	.short	(.L_23 - .L_22)
.L_22:
        /*007c*/ 	.word	0x00000000
        /*0080*/ 	.short	0x0003
        /*0082*/ 	.short	0x0018
        /*0084*/ 	.byte	0x00, 0xf0, 0x11, 0x00


	//----- nvinfo : EIATTR_KPARAM_INFO
	.align		4
.L_23:
        /*0088*/ 	.byte	0x04, 0x17
        /*008a*/ 	.short	(.L_25 - .L_24)
.L_24:
        /*008c*/ 	.word	0x00000000
        /*0090*/ 	.short	0x0002
        /*0092*/ 	.short	0x0010
        /*0094*/ 	.byte	0x00, 0xf5, 0x21, 0x00


	//----- nvinfo : EIATTR_KPARAM_INFO
	.align		4
.L_25:
        /*0098*/ 	.byte	0x04, 0x17
        /*009a*/ 	.short	(.L_27 - .L_26)
.L_26:
        /*009c*/ 	.word	0x00000000
        /*00a0*/ 	.short	0x0001
        /*00a2*/ 	.short	0x0008
        /*00a4*/ 	.byte	0x00, 0xf5, 0x21, 0x00


	//----- nvinfo : EIATTR_KPARAM_INFO
	.align		4
.L_27:
        /*00a8*/ 	.byte	0x04, 0x17
        /*00aa*/ 	.short	(.L_29 - .L_28)
.L_28:
        /*00ac*/ 	.word	0x00000000
        /*00b0*/ 	.short	0x0000
        /*00b2*/ 	.short	0x0000
        /*00b4*/ 	.byte	0x00, 0xf5, 0x21, 0x00


	//----- nvinfo : EIATTR_SPARSE_MMA_MASK
	.align		4
.L_29:
        /*00b8*/ 	.byte	0x03, 0x50
        /*00ba*/ 	.short	0x0000


	//----- nvinfo : EIATTR_MAXREG_COUNT
	.align		4
        /*00bc*/ 	.byte	0x03, 0x1b
        /*00be*/ 	.short	0x00ff


	//----- nvinfo : EIATTR_MERCURY_ISA_VERSION
	.align		4
        /*00c0*/ 	.byte	0x03, 0x5f
        /*00c2*/ 	.short	0x0101


	//----- nvinfo : EIATTR_VRC_CTA_INIT_COUNT
	.align		4
        /*00c4*/ 	.byte	0x02, 0x4a
	.zero		1
	.zero		1


	//----- nvinfo : EIATTR_EXIT_INSTR_OFFSETS
	.align		4
        /*00c8*/ 	.byte	0x04, 0x1c
        /*00ca*/ 	.short	(.L_31 - .L_30)


	//   ....[0]....
.L_30:
        /*00cc*/ 	.word	0x00000090


	//   ....[1]....
        /*00d0*/ 	.word	0x00000190


	//   ....[2]....
        /*00d4*/ 	.word	0x000016e0


	//----- nvinfo : EIATTR_CBANK_PARAM_SIZE
	.align		4
.L_31:
        /*00d8*/ 	.byte	0x03, 0x19
        /*00da*/ 	.short	0x0038


	//----- nvinfo : EIATTR_PARAM_CBANK
	.align		4
        /*00dc*/ 	.byte	0x04, 0x0a
        /*00de*/ 	.short	(.L_33 - .L_32)
	.align		4
.L_32:
        /*00e0*/ 	.word	index@(.nv.constant0._Z11ew_gpu_mmulPfP6__halfS1_iiiiiiii)
        /*00e4*/ 	.short	0x0380
        /*00e6*/ 	.short	0x0038


	//----- nvinfo : EIATTR_SW_WAR
	.align		4
.L_33:
        /*00e8*/ 	.byte	0x04, 0x36
        /*00ea*/ 	.short	(.L_35 - .L_34)
.L_34:
        /*00ec*/ 	.word	0x00000008
.L_35:


//--------------------- .nv.callgraph             --------------------------
	.section	.nv.callgraph,"",@"SHT_CUDA_CALLGRAPH"
	.align	4
	.sectionentsize	8
	.align		4
        /*0000*/ 	.word	0x00000000
	.align		4
        /*0004*/ 	.word	0xffffffff
	.align		4
        /*0008*/ 	.word	0x00000000
	.align		4
        /*000c*/ 	.word	0xfffffffe
	.align		4
        /*0010*/ 	.word	0x00000000
	.align		4
        /*0014*/ 	.word	0xfffffffd
	.align		4
        /*0018*/ 	.word	0x00000000
	.align		4
        /*001c*/ 	.word	0xfffffffc


//--------------------- .text._Z11ew_gpu_mmulPfP6__halfS1_iiiiiiii --------------------------
	.section	.text._Z11ew_gpu_mmulPfP6__halfS1_iiiiiiii,"ax",@progbits
	.align	128
        .global         _Z11ew_gpu_mmulPfP6__halfS1_iiiiiiii
        .type           _Z11ew_gpu_mmulPfP6__halfS1_iiiiiiii,@function
        .size           _Z11ew_gpu_mmulPfP6__halfS1_iiiiiiii,(.L_x_8 - _Z11ew_gpu_mmulPfP6__halfS1_iiiiiiii)
        .other          _Z11ew_gpu_mmulPfP6__halfS1_iiiiiiii,@"STO_CUDA_ENTRY STV_DEFAULT"
_Z11ew_gpu_mmulPfP6__halfS1_iiiiiiii:
.text._Z11ew_gpu_mmulPfP6__halfS1_iiiiiiii:
[----:B------:R-:W-:Y:S01]  /*0000*/  LDC R1, c[0x0][0x37c] ;  /* 0x0000df00ff017b82 */ /* 0x000fe20000000800 */
[----:B------:R-:W0:Y:S01]  /*0010*/  S2R R0, SR_TID.Y ;  /* 0x0000000000007919 */ /* 0x000e220000002200 */
[----:B------:R-:W0:Y:S01]  /*0020*/  LDCU.64 UR4, c[0x0][0x398] ;  /* 0x00007300ff0477ac */ /* 0x000e220008000a00 */
[----:B------:R-:W1:Y:S01]  /*0030*/  S2R R5, SR_TID.X ;  /* 0x0000000000057919 */ /* 0x000e620000002100 */
[----:B------:R-:W2:Y:S02]  /*0040*/  LDCU UR14, c[0x0][0x3a8] ;  /* 0x00007500ff0e77ac */ /* 0x000ea40008000800 */
[----:B--2---:R-:W-:Y:S02]  /*0050*/  MOV R2, UR14 ;  /* 0x0000000e00027c02 */ /* 0x004fe40008000f00 */
[----:B0-----:R-:W-:-:S04]  /*0060*/  ISETP.GE.AND P0, PT, R0, UR5, PT ;  /* 0x0000000500007c0c */ /* 0x001fc8000bf06270 */
[----:B-1----:R-:W-:-:S04]  /*0070*/  ISETP.GE.OR P0, PT, R5, UR4, P0 ;  /* 0x0000000405007c0c */ /* 0x002fc80008706670 */
[----:B------:R-:W-:-:S13]  /*0080*/  ISETP.LT.OR P0, PT, R2, 0x1, P0 ;  /* 0x000000010200780c */ /* 0x000fda0000701670 */
[----:B------:R-:W-:Y:S05]  /*0090*/  @P0 EXIT ;  /* 0x000000000000094d */ /* 0x000fea0003800000 */
[----:B------:R-:W0:Y:S01]  /*00a0*/  LDCU UR9, c[0x0][0x3b4] ;  /* 0x00007680ff0977ac */ /* 0x000e220008000800 */
[----:B------:R-:W-:Y:S01]  /*00b0*/  S2UR UR7, SR_CTAID.X ;  /* 0x00000000000779c3 */ /* 0x000fe20000002500 */
[----:B------:R-:W1:Y:S01]  /*00c0*/  LDCU UR5, c[0x0][0x360] ;  /* 0x00006c00ff0577ac */ /* 0x000e620008000800 */
[----:B------:R-:W2:Y:S06]  /*00d0*/  LDCU UR4, c[0x0][0x3ac] ;  /* 0x00007580ff0477ac */ /* 0x000eac0008000800 */
[----:B------:R-:W2:Y:S01]  /*00e0*/  S2UR UR8, SR_CTAID.Y ;  /* 0x00000000000879c3 */ /* 0x000ea20000002600 */
[----:B------:R-:W3:Y:S07]  /*00f0*/  LDCU UR6, c[0x0][0x3a0] ;  /* 0x00007400ff0677ac */ /* 0x000eee0008000800 */
[----:B------:R-:W4:Y:S01]  /*0100*/  LDC R3, c[0x0][0x364] ;  /* 0x0000d900ff037b82 */ /* 0x000f220000000800 */
[----:B0-----:R-:W-:-:S06]  /*0110*/  UISETP.GE.AND UP0, UPT, UR9, 0x1, UPT ;  /* 0x000000010900788c */ /* 0x001fcc000bf06270 */
[----:B------:R-:W-:Y:S01]  /*0120*/  PLOP3.LUT P0, PT, PT, PT, UP0, 0x80, 0x8 ;  /* 0x000000000008781c */ /* 0x000fe20003f0f008 */
[----:B------:R-:W0:Y:S01]  /*0130*/  LDC.64 R16, c[0x0][0x380] ;  /* 0x0000e000ff107b82 */ /* 0x000e220000000a00 */
[----:B--2---:R-:W-:-:S06]  /*0140*/  UIMAD UR4, UR7, UR4, UR8 ;  /* 0x00000004070472a4 */ /* 0x004fcc000f8e0208 */
[----:B----4-:R-:W-:Y:S02]  /*0150*/  IMAD R2, R3, UR4, R0 ;  /* 0x0000000403027c24 */ /* 0x010fe4000f8e0200 */
[----:B---3--:R-:W-:Y:S02]  /*0160*/  IMAD R0, R0, UR6, RZ ;  /* 0x0000000600007c24 */ /* 0x008fe4000f8e02ff */
[----:B-1----:R-:W-:Y:S02]  /*0170*/  IMAD R3, R2, UR5, R5 ;  /* 0x0000000502037c24 */ /* 0x002fe4000f8e0205 */
[----:B------:R-:W-:Y:S01]  /*0180*/  IMAD R2, R5, UR6, RZ ;  /* 0x0000000605027c24 */ /* 0x000fe2000f8e02ff */
[----:B------:R-:W-:Y:S06]  /*0190*/  @!P0 EXIT ;  /* 0x000000000000894d */ /* 0x000fec0003800000 */
[----:B------:R-:W1:Y:S01]  /*01a0*/  LDCU.64 UR18, c[0x0][0x358] ;  /* 0x00006b00ff1277ac */ /* 0x000e620008000a00 */
[----:B0-----:R-:W-:Y:S01]  /*01b0*/  IMAD.WIDE.U32 R16, R3, 0x4, R16 ;  /* 0x0000000403107825 */ /* 0x001fe200078e0010 */
[----:B------:R-:W0:Y:S04]  /*01c0*/  LDCU UR11, c[0x0][0x3a4] ;  /* 0x00007480ff0b77ac */ /* 0x000e280008000800 */
[----:B-1----:R1:W5:Y:S01]  /*01d0*/  LDG.E R27, desc[UR18][R16.64] ;  /* 0x00000012101b7981 */ /* 0x002362000c1e1900 */
[----:B------:R-:W-:Y:S02]  /*01e0*/  UIMAD UR7, UR7, UR9, URZ ;  /* 0x00000009070772a4 */ /* 0x000fe4000f8e02ff */
[----:B------:R-:W-:Y:S01]  /*01f0*/  UIMAD UR8, UR8, UR9, URZ ;  /* 0x00000009080872a4 */ /* 0x000fe2000f8e02ff */
[----:B0-----:R-:W-:Y:S01]  /*0200*/  MOV R9, UR11 ;  /* 0x0000000b00097c02 */ /* 0x001fe20008000f00 */
[----:B------:R-:W-:-:S02]  /*0210*/  UIMAD UR4, UR7, UR11, UR11 ;  /* 0x0000000b070472a4 */ /* 0x000fc4000f8e020b */
[----:B------:R-:W-:Y:S02]  /*0220*/  UIMAD UR22, UR11, UR11, URZ ;  /* 0x0000000b0b1672a4 */ /* 0x000fe4000f8e02ff */
[----:B------:R-:W-:Y:S02]  /*0230*/  UIADD3 UR5, UPT, UPT, UR7, 0x2, URZ ;  /* 0x0000000207057890 */ /* 0x000fe4000fffe0ff */
[----:B------:R-:W-:Y:S01]  /*0240*/  UIADD3 UR6, UPT, UPT, UR7, 0x3, URZ ;  /* 0x0000000307067890 */ /* 0x000fe2000fffe0ff */
[----:B------:R-:W-:Y:S01]  /*0250*/  IADD3 R10, PT, PT, R0, UR4, RZ ;  /* 0x00000004000a7c10 */ /* 0x000fe2000fffe0ff */
[----:B------:R-:W-:Y:S02]  /*0260*/  UIADD3 UR10, UPT, UPT, UR7, 0x4, URZ ;  /* 0x00000004070a7890 */ /* 0x000fe4000fffe0ff */
[----:B------:R-:W-:Y:S01]  /*0270*/  UIADD3 UR11, UPT, UPT, UR7, 0x5, URZ ;  /* 0x00000005070b7890 */ /* 0x000fe2000fffe0ff */
[C-C-:B------:R-:W-:Y:S01]  /*0280*/  IMAD R4, R9.reuse, UR5, R0.reuse ;  /* 0x0000000509047c24 */ /* 0x140fe2000f8e0200 */
[----:B------:R-:W-:Y:S01]  /*0290*/  UIADD3 UR12, UPT, UPT, UR7, 0x6, URZ ;  /* 0x00000006070c7890 */ /* 0x000fe2000fffe0ff */
[C-C-:B------:R-:W-:Y:S01]  /*02a0*/  IMAD R5, R9.reuse, UR6, R0.reuse ;  /* 0x0000000609057c24 */ /* 0x140fe2000f8e0200 */
[----:B------:R-:W-:Y:S01]  /*02b0*/  UIADD3 UR13, UPT, UPT, UR7, 0x7, URZ ;  /* 0x00000007070d7890 */ /* 0x000fe2000fffe0ff */
[C-C-:B------:R-:W-:Y:S01]  /*02c0*/  IMAD R6, R9.reuse, UR10, R0.reuse ;  /* 0x0000000a09067c24 */ /* 0x140fe2000f8e0200 */
[----:B------:R-:W-:Y:S01]  /*02d0*/  ULOP3.LUT UR9, UR9, 0x7ffffff8, URZ, 0xc0, !UPT ;  /* 0x7ffffff809097892 */ /* 0x000fe2000f8ec0ff */
[C-C-:B------:R-:W-:Y:S01]  /*02e0*/  IMAD R7, R9.reuse, UR11, R0.reuse ;  /* 0x0000000b09077c24 */ /* 0x140fe2000f8e0200 */
[----:B------:R-:W-:Y:S01]  /*02f0*/  UIMAD UR21, UR14, UR14, URZ ;  /* 0x0000000e0e1572a4 */ /* 0x000fe2000f8e02ff */
[C-C-:B------:R-:W-:Y:S01]  /*0300*/  IMAD R8, R9.reuse, UR12, R0.reuse ;  /* 0x0000000c09087c24 */ /* 0x140fe2000f8e0200 */
[----:B------:R-:W-:Y:S01]  /*0310*/  UMOV UR4, URZ ;  /* 0x000000ff00047c82 */ /* 0x000fe20008000000 */
[----:B-1----:R-:W-:-:S09]  /*0320*/  IMAD R9, R9, UR13, R0 ;  /* 0x0000000d09097c24 */ /* 0x002fd2000f8e0200 */
.L_x_6:
[----:B0-----:R-:W0:Y:S01]  /*0330*/  LDCU UR5, c[0x0][0x3a4] ;  /* 0x00007480ff0577ac */ /* 0x001e220008000800 */
[----:B------:R-:W-:Y:S02]  /*0340*/  IADD3 R11, PT, PT, R7, UR4, RZ ;  /* 0x00000004070b7c10 */ /* 0x000fe4000fffe0ff */
[----:B------:R-:W-:Y:S02]  /*0350*/  IADD3 R13, PT, PT, R9, UR4, RZ ;  /* 0x00000004090d7c10 */ /* 0x000fe4000fffe0ff */
[----:B01----:R-:W-:Y:S01]  /*0360*/  MOV R3, UR5 ;  /* 0x0000000500037c02 */ /* 0x003fe20008000f00 */
[--C-:B------:R-:W-:Y:S02]  /*0370*/  IMAD R11, R11, UR5, R2.reuse ;  /* 0x000000050b0b7c24 */ /* 0x100fe4000f8e0202 */
[----:B------:R-:W-:Y:S02]  /*0380*/  IMAD R13, R13, UR5, R2 ;  /* 0x000000050d0d7c24 */ /* 0x000fe4000f8e0202 */
[----:B------:R-:W-:Y:S01]  /*0390*/  IMAD R12, R3, UR7, R0 ;  /* 0x00000007030c7c24 */ /* 0x000fe2000f8e0200 */
[----:B------:R-:W-:-:S04]  /*03a0*/  IADD3 R3, PT, PT, R8, UR4, RZ ;  /* 0x0000000408037c10 */ /* 0x000fc8000fffe0ff */
[----:B------:R-:W-:Y:S01]  /*03b0*/  IADD3 R15, PT, PT, R12, UR4, RZ ;  /* 0x000000040c0f7c10 */ /* 0x000fe2000fffe0ff */
[----:B------:R-:W-:-:S04]  /*03c0*/  IMAD R12, R3, UR5, R2 ;  /* 0x00000005030c7c24 */ /* 0x000fc8000f8e0202 */
[----:B------:R-:W-:Y:S01]  /*03d0*/  IMAD R14, R15, UR5, R2 ;  /* 0x000000050f0e7c24 */ /* 0x000fe2000f8e0202 */
[----:B--2---:R-:W-:-:S06]  /*03e0*/  UMOV UR5, URZ ;  /* 0x000000ff00057c82 */ /* 0x004fcc0008000000 */
.L_x_5:
[----:B0-----:R-:W0:Y:S02]  /*03f0*/  LDCU UR6, c[0x0][0x3b4] ;  /* 0x00007680ff0677ac */ /* 0x001e240008000800 */
[----:B0-----:R-:W-:-:S03]  /*0400*/  UISETP.GE.U32.AND UP0, UPT, UR6, 0x8, UPT ;  /* 0x000000080600788c */ /* 0x001fc6000bf06070 */
[----:B------:R-:W-:-:S06]  /*0410*/  UMOV UR6, URZ ;  /* 0x000000ff00067c82 */ /* 0x000fcc0008000000 */
[----:B-12---:R-:W-:Y:S05]  /*0420*/  BRA.U !UP0, `(.L_x_0) ;  /* 0x0000000908547547 */ /* 0x006fea000b800000 */
[----:B------:R-:W0:Y:S01]  /*0430*/  LDCU UR26, c[0x0][0x3a4] ;  /* 0x00007480ff1a77ac */ /* 0x000e220008000800 */
[----:B------:R-:W-:Y:S02]  /*0440*/  IADD3 R3, PT, PT, R10, UR4, RZ ;  /* 0x000000040a037c10 */ /* 0x000fe4000fffe0ff */
[----:B------:R-:W-:Y:S01]  /*0450*/  IADD3 R19, PT, PT, R4, UR4, RZ ;  /* 0x0000000404137c10 */ /* 0x000fe2000fffe0ff */
[----:B------:R-:W1:Y:S01]  /*0460*/  LDCU UR14, c[0x0][0x3a8] ;  /* 0x00007500ff0e77ac */ /* 0x000e620008000800 */
[----:B------:R-:W-:Y:S02]  /*0470*/  IADD3 R21, PT, PT, R5, UR4, RZ ;  /* 0x0000000405157c10 */ /* 0x000fe4000fffe0ff */
[----:B------:R-:W-:Y:S01]  /*0480*/  IADD3 R23, PT, PT, R6, UR4, RZ ;  /* 0x0000000406177c10 */ /* 0x000fe2000fffe0ff */
[----:B------:R-:W2:Y:S01]  /*0490*/  LDCU UR17, c[0x0][0x3a8] ;  /* 0x00007500ff1177ac */ /* 0x000ea20008000800 */
[----:B------:R-:W-:Y:S02]  /*04a0*/  IADD3 R33, PT, PT, R11, UR5, RZ ;  /* 0x000000050b217c10 */ /* 0x000fe4000fffe0ff */
[----:B------:R-:W-:Y:S01]  /*04b0*/  IADD3 R15, PT, PT, R12, UR5, RZ ;  /* 0x000000050c0f7c10 */ /* 0x000fe2000fffe0ff */
[----:B------:R-:W-:Y:S01]  /*04c0*/  UIADD3 UR15, UPT, UPT, UR8, 0x2, URZ ;  /* 0x00000002080f7890 */ /* 0x000fe2000fffe0ff */
[----:B------:R-:W-:Y:S01]  /*04d0*/  IADD3 R29, PT, PT, R13, UR5, RZ ;  /* 0x000000050d1d7c10 */ /* 0x000fe2000fffe0ff */
[----:B------:R-:W-:Y:S01]  /*04e0*/  UIADD3 UR6, UPT, UPT, UR8, 0x3, URZ ;  /* 0x0000000308067890 */ /* 0x000fe2000fffe0ff */
[----:B------:R-:W-:Y:S01]  /*04f0*/  IADD3 R31, PT, PT, R14, UR5, RZ ;  /* 0x000000050e1f7c10 */ /* 0x000fe2000fffe0ff */
[----:B------:R-:W-:Y:S01]  /*0500*/  UIADD3 UR10, UPT, UPT, UR8, 0x4, URZ ;  /* 0x00000004080a7890 */ /* 0x000fe2000fffe0ff */
[--C-:B0-----:R-:W-:Y:S01]  /*0510*/  IMAD R3, R3, UR26, R2.reuse ;  /* 0x0000001a03037c24 */ /* 0x101fe2000f8e0202 */
[----:B------:R-:W-:Y:S01]  /*0520*/  UIADD3 UR11, UPT, UPT, UR8, 0x5, URZ ;  /* 0x00000005080b7890 */ /* 0x000fe2000fffe0ff */
[--C-:B------:R-:W-:Y:S01]  /*0530*/  IMAD R19, R19, UR26, R2.reuse ;  /* 0x0000001a13137c24 */ /* 0x100fe2000f8e0202 */
[----:B------:R-:W-:Y:S01]  /*0540*/  UIADD3 UR12, UPT, UPT, UR8, 0x6, URZ ;  /* 0x00000006080c7890 */ /* 0x000fe2000fffe0ff */
[--C-:B------:R-:W-:Y:S01]  /*0550*/  IMAD R21, R21, UR26, R2.reuse ;  /* 0x0000001a15157c24 */ /* 0x100fe2000f8e0202 */
[----:B------:R-:W-:Y:S01]  /*0560*/  UIADD3 UR13, UPT, UPT, UR8, 0x7, URZ ;  /* 0x00000007080d7890 */ /* 0x000fe2000fffe0ff */
[----:B------:R-:W-:Y:S01]  /*0570*/  IMAD R23, R23, UR26, R2 ;  /* 0x0000001a17177c24 */ /* 0x000fe2000f8e0202 */
[----:B-1----:R-:W-:Y:S01]  /*0580*/  UIMAD UR16, UR8, UR14, UR4 ;  /* 0x0000000e081072a4 */ /* 0x002fe2000f8e0204 */
[----:B------:R-:W-:Y:S01]  /*0590*/  IADD3 R28, PT, PT, R3, UR5, RZ ;  /* 0x00000005031c7c10 */ /* 0x000fe2000fffe0ff */
[----:B------:R-:W-:Y:S01]  /*05a0*/  UIMAD UR15, UR15, UR14, UR4 ;  /* 0x0000000e0f0f72a4 */ /* 0x000fe2000f8e0204 */
[----:B------:R-:W-:Y:S01]  /*05b0*/  IADD3 R35, PT, PT, R19, UR5, RZ ;  /* 0x0000000513237c10 */ /* 0x000fe2000fffe0ff */
[----:B--2---:R-:W-:Y:S01]  /*05c0*/  UIMAD UR6, UR6, UR17, UR4 ;  /* 0x00000011060672a4 */ /* 0x004fe2000f8e0204 */
[----:B------:R-:W-:Y:S01]  /*05d0*/  IADD3 R3, PT, PT, R21, UR5, RZ ;  /* 0x0000000515037c10 */ /* 0x000fe2000fffe0ff */
[----:B------:R-:W-:Y:S01]  /*05e0*/  UIMAD UR10, UR10, UR17, UR4 ;  /* 0x000000110a0a72a4 */ /* 0x000fe2000f8e0204 */
[----:B------:R-:W-:Y:S01]  /*05f0*/  IADD3 R37, PT, PT, R23, UR5, RZ ;  /* 0x0000000517257c10 */ /* 0x000fe2000fffe0ff */
[----:B------:R-:W-:-:S02]  /*0600*/  UIMAD UR11, UR11, UR17, UR4 ;  /* 0x000000110b0b72a4 */ /* 0x000fc4000f8e0204 */
[----:B------:R-:W-:Y:S02]  /*0610*/  UIMAD UR12, UR12, UR17, UR4 ;  /* 0x000000110c0c72a4 */ /* 0x000fe4000f8e0204 */
[----:B------:R-:W-:Y:S02]  /*0620*/  UIMAD UR13, UR13, UR17, UR4 ;  /* 0x000000110d0d72a4 */ /* 0x000fe4000f8e0204 */
[----:B------:R-:W-:Y:S02]  /*0630*/  UIADD3 UR20, UPT, UPT, UR16, UR14, URZ ;  /* 0x0000000e10147290 */ /* 0x000fe4000fffe0ff */
[----:B------:R-:W-:Y:S02]  /*0640*/  UIMAD UR14, UR15, UR17, UR5 ;  /* 0x000000110f0e72a4 */ /* 0x000fe4000f8e0205 */
[----:B------:R-:W-:Y:S02]  /*0650*/  UIMAD UR15, UR6, UR17, UR5 ;  /* 0x00000011060f72a4 */ /* 0x000fe4000f8e0205 */
[----:B------:R-:W-:Y:S01]  /*0660*/  UIADD3 UR23, UPT, UPT, -UR9, URZ, URZ ;  /* 0x000000ff09177290 */ /* 0x000fe2000fffe1ff */
[----:B------:R-:W0:Y:S01]  /*0670*/  LDCU.64 UR24, c[0x0][0x390] ;  /* 0x00007200ff1877ac */ /* 0x000e220008000a00 */
[----:B------:R-:W-:-:S02]  /*0680*/  UIMAD UR10, UR10, UR17, UR5 ;  /* 0x000000110a0a72a4 */ /* 0x000fc4000f8e0205 */
[----:B------:R-:W-:Y:S02]  /*0690*/  UIMAD UR11, UR11, UR17, UR5 ;  /* 0x000000110b0b72a4 */ /* 0x000fe4000f8e0205 */
[----:B------:R-:W-:Y:S02]  /*06a0*/  UIMAD UR12, UR12, UR17, UR5 ;  /* 0x000000110c0c72a4 */ /* 0x000fe4000f8e0205 */
[----:B------:R-:W-:Y:S02]  /*06b0*/  UIMAD UR13, UR13, UR17, UR5 ;  /* 0x000000110d0d72a4 */ /* 0x000fe4000f8e0205 */
[----:B------:R-:W-:Y:S02]  /*06c0*/  UIMAD UR16, UR16, UR17, UR5 ;  /* 0x00000011101072a4 */ /* 0x000fe4000f8e0205 */
[----:B------:R-:W-:-:S12]  /*06d0*/  UIMAD UR6, UR20, UR17, UR5 ;  /* 0x00000011140672a4 */ /* 0x000fd8000f8e0205 */
.L_x_1:
[----:B------:R-:W1:Y:S01]  /*06e0*/  LDC.64 R18, c[0x0][0x388] ;  /* 0x0000e200ff127b82 */ /* 0x000e620000000a00 */
[----:B0-----:R-:W-:-:S06]  /*06f0*/  UIMAD.WIDE.U32 UR26, UR16, 0x2, UR24 ;  /* 0x00000002101a78a5 */ /* 0x001fcc000f8e0018 */
[----:B------:R-:W-:Y:S02]  /*0700*/  MOV R20, UR26 ;  /* 0x0000001a00147c02 */ /* 0x000fe40008000f00 */
[----:B------:R-:W-:-:S05]  /*0710*/  MOV R21, UR27 ;  /* 0x0000001b00157c02 */ /* 0x000fca0008000f00 */
[----:B------:R-:W2:Y:S01]  /*0720*/  LDG.E.U16 R20, desc[UR18][R20.64] ;  /* 0x0000001214147981 */ /* 0x000ea2000c1e1500 */
[----:B-1----:R-:W-:-:S06]  /*0730*/  IMAD.WIDE.U32 R22, R31, 0x2, R18 ;  /* 0x000000021f167825 */ /* 0x002fcc00078e0012 */
[----:B------:R-:W3:Y:S01]  /*0740*/  LDG.E.U16 R22, desc[UR18][R22.64] ;  /* 0x0000001216167981 */ /* 0x000ee2000c1e1500 */
[----:B------:R-:W-:Y:S01]  /*0750*/  UIMAD.WIDE.U32 UR26, UR6, 0x2, UR24 ;  /* 0x00000002061a78a5 */ /* 0x000fe2000f8e0018 */
[----:B--2---:R-:W-:Y:S02]  /*0760*/  HADD2.F32 R25, -RZ, R20.H0_H0 ;  /* 0x20000014ff197230 */ /* 0x004fe40000004100 */
[----:B---3--:R-:W-:-:S05]  /*0770*/  HADD2.F32 R24, -RZ, R22.H0_H0 ;  /* 0x20000016ff187230 */ /* 0x008fca0000004100 */
[----:B-----5:R-:W-:Y:S01]  /*0780*/  FFMA R30, R24, R25, R27 ;  /* 0x00000019181e7223 */ /* 0x020fe2000000001b */
[----:B------:R-:W-:Y:S01]  /*0790*/  MOV R24, UR26 ;  /* 0x0000001a00187c02 */ /* 0x000fe20008000f00 */
[--C-:B------:R-:W-:Y:S01]  /*07a0*/  IMAD.WIDE.U32 R26, R28, 0x2, R18.reuse ;  /* 0x000000021c1a7825 */ /* 0x100fe200078e0012 */
[----:B------:R-:W-:Y:S02]  /*07b0*/  MOV R25, UR27 ;  /* 0x0000001b00197c02 */ /* 0x000fe40008000f00 */
[----:B------:R0:W-:Y:S04]  /*07c0*/  STG.E desc[UR18][R16.64], R30 ;  /* 0x0000001e10007986 */ /* 0x0001e8000c101912 */
[----:B------:R-:W2:Y:S04]  /*07d0*/  LDG.E.U16 R24, desc[UR18][R24.64] ;  /* 0x0000001218187981 */ /* 0x000ea8000c1e1500 */
[----:B------:R-:W3:Y:S01]  /*07e0*/  LDG.E.U16 R26, desc[UR18][R26.64] ;  /* 0x000000121a1a7981 */ /* 0x000ee2000c1e1500 */
[----:B------:R-:W-:Y:S01]  /*07f0*/  UIMAD.WIDE.U32 UR26, UR14, 0x2, UR24 ;  /* 0x000000020e1a78a5 */ /* 0x000fe2000f8e0018 */
[----:B------:R-:W-:-:S04]  /*0800*/  IMAD.WIDE.U32 R22, R35, 0x2, R18 ;  /* 0x0000000223167825 */ /* 0x000fc800078e0012 */
[----:B--2---:R-:W-:Y:S02]  /*0810*/  HADD2.F32 R20, -RZ, R24.H0_H0 ;  /* 0x20000018ff147230 */ /* 0x004fe40000004100 */
[----:B---3--:R-:W-:-:S05]  /*0820*/  HADD2.F32 R21, -RZ, R26.H0_H0 ;  /* 0x2000001aff157230 */ /* 0x008fca0000004100 */
[----:B------:R-:W-:Y:S01]  /*0830*/  FFMA R32, R21, R20, R30 ;  /* 0x0000001415207223 */ /* 0x000fe2000000001e */
[----:B------:R-:W-:Y:S02]  /*0840*/  MOV R20, UR26 ;  /* 0x0000001a00147c02 */ /* 0x000fe40008000f00 */
        /* <DEDUP_REMOVED lines=8> */
[----:B0-----:R-:W-:Y:S01]  /*08d0*/  FFMA R30, R25, R24, R32 ;  /* 0x00000018191e7223 */ /* 0x001fe20000000020 */
        /* <DEDUP_REMOVED lines=9> */
[----:B-1----:R-:W-:Y:S01]  /*0970*/  FFMA R32, R21, R20, R30 ;  /* 0x0000001415207223 */ /* 0x002fe2000000001e */
        /* <DEDUP_REMOVED lines=13> */
[----:B------:R-:W3:Y:S04]  /*0a50*/  LDG.E.U16 R24, desc[UR18][R24.64] ;  /* 0x0000001218187981 */ /* 0x000ee8000c1e1500 */
[----:B------:R-:W4:Y:S01]  /*0a60*/  LDG.E.U16 R26, desc[UR18][R26.64] ;  /* 0x000000121a1a7981 */ /* 0x000f22000c1e1500 */
[----:B------:R-:W-:Y:S01]  /*0a70*/  UIMAD.WIDE.U32 UR26, UR12, 0x2, UR24 ;  /* 0x000000020c1a78a5 */ /* 0x000fe2000f8e0018 */
[----:B------:R-:W-:-:S04]  /*0a80*/  IMAD.WIDE.U32 R22, R15, 0x2, R18 ;  /* 0x000000020f167825 */ /* 0x000fc800078e0012 */
[----:B---3--:R-:W-:Y:S02]  /*0a90*/  HADD2.F32 R20, -RZ, R24.H0_H0 ;  /* 0x20000018ff147230 */ /* 0x008fe40000004100 */
[----:B----4-:R-:W-:-:S05]  /*0aa0*/  HADD2.F32 R21, -RZ, R26.H0_H0 ;  /* 0x2000001aff157230 */ /* 0x010fca0000004100 */
[----:B-1----:R-:W-:Y:S01]  /*0ab0*/  FFMA R32, R21, R20, R30 ;  /* 0x0000001415207223 */ /* 0x002fe2000000001e */
[----:B------:R-:W-:Y:S02]  /*0ac0*/  MOV R20, UR26 ;  /* 0x0000001a00147c02 */ /* 0x000fe40008000f00 */
[----:B------:R-:W-:Y:S02]  /*0ad0*/  MOV R21, UR27 ;  /* 0x0000001b00157c02 */ /* 0x000fe40008000f00 */
[----:B------:R2:W-:Y:S04]  /*0ae0*/  STG.E desc[UR18][R16.64], R32 ;  /* 0x0000002010007986 */ /* 0x0005e8000c101912 */
[----:B------:R-:W3:Y:S04]  /*0af0*/  LDG.E.U16 R20, desc[UR18][R20.64] ;  /* 0x0000001214147981 */ /* 0x000ee8000c1e1500 */
[----:B------:R-:W4:Y:S01]  /*0b00*/  LDG.E.U16 R22, desc[UR18][R22.64] ;  /* 0x0000001216167981 */ /* 0x000f22000c1e1500 */
[----:B------:R-:W-:Y:S01]  /*0b10*/  UIMAD.WIDE.U32 UR26, UR13, 0x2, UR24 ;  /* 0x000000020d1a78a5 */ /* 0x000fe2000f8e0018 */
[----:B---3--:R-:W-:-:S02]  /*0b20*/  HADD2.F32 R24, -RZ, R20.H0_H0 ;  /* 0x20000014ff187230 */ /* 0x008fc40000004100 */
[----:B----4-:R-:W-:-:S05]  /*0b30*/  HADD2.F32 R25, -RZ, R22.H0_H0 ;  /* 0x20000016ff197230 */ /* 0x010fca0000004100 */
[----:B------:R-:W-:Y:S01]  /*0b40*/  FFMA R26, R25, R24, R32 ;  /* 0x00000018191a7223 */ /* 0x000fe20000000020 */
[----:B------:R-:W-:Y:S01]  /*0b50*/  IMAD.WIDE.U32 R24, R29, 0x2, R18 ;  /* 0x000000021d187825 */ /* 0x000fe200078e0012 */
[----:B------:R-:W-:Y:S02]  /*0b60*/  MOV R18, UR26 ;  /* 0x0000001a00127c02 */ /* 0x000fe40008000f00 */
[----:B------:R-:W-:Y:S01]  /*0b70*/  MOV R19, UR27 ;  /* 0x0000001b00137c02 */ /* 0x000fe20008000f00 */
[----:B------:R2:W-:Y:S04]  /*0b80*/  STG.E desc[UR18][R16.64], R26 ;  /* 0x0000001a10007986 */ /* 0x0005e8000c101912 */
[----:B------:R-:W3:Y:S04]  /*0b90*/  LDG.E.U16 R24, desc[UR18][R24.64] ;  /* 0x0000001218187981 */ /* 0x000ee8000c1e1500 */
[----:B------:R-:W4:Y:S01]  /*0ba0*/  LDG.E.U16 R18, desc[UR18][R18.64] ;  /* 0x0000001212127981 */ /* 0x000f22000c1e1500 */
[----:B------:R-:W-:-:S04]  /*0bb0*/  UIADD3 UR23, UPT, UPT, UR23, 0x8, URZ ;  /* 0x0000000817177890 */ /* 0x000fc8000fffe0ff */
[----:B------:R-:W-:Y:S01]  /*0bc0*/  UISETP.NE.AND UP0, UPT, UR23, URZ, UPT ;  /* 0x000000ff1700728c */ /* 0x000fe2000bf05270 */
[----:B------:R-:W-:Y:S02]  /*0bd0*/  MOV R21, UR22 ;  /* 0x0000001600157c02 */ /* 0x000fe40008000f00 */
[----:B------:R-:W-:Y:S02]  /*0be0*/  MOV R22, UR22 ;  /* 0x0000001600167c02 */ /* 0x000fe40008000f00 */
[----:B------:R-:W-:Y:S02]  /*0bf0*/  LEA R28, R21, R28, 0x3 ;  /* 0x0000001c151c7211 */ /* 0x000fe400078e18ff */
[C---:B------:R-:W-:Y:S02]  /*0c00*/  LEA R35, R22.reuse, R35, 0x3 ;  /* 0x0000002316237211 */ /* 0x040fe400078e18ff */
[----:B------:R-:W-:Y:S01]  /*0c10*/  LEA R29, R22, R29, 0x3 ;  /* 0x0000001d161d7211 */ /* 0x000fe200078e18ff */
[----:B------:R-:W-:-:S02]  /*0c20*/  ULEA UR6, UR21, UR6, 0x3 ;  /* 0x0000000615067291 */ /* 0x000fc4000f8e18ff */
[----:B------:R-:W-:Y:S02]  /*0c30*/  ULEA UR14, UR21, UR14, 0x3 ;  /* 0x0000000e150e7291 */ /* 0x000fe4000f8e18ff */
[----:B------:R-:W-:Y:S02]  /*0c40*/  ULEA UR15, UR21, UR15, 0x3 ;  /* 0x0000000f150f7291 */ /* 0x000fe4000f8e18ff */
[----:B------:R-:W-:Y:S02]  /*0c50*/  ULEA UR10, UR21, UR10, 0x3 ;  /* 0x0000000a150a7291 */ /* 0x000fe4000f8e18ff */
[----:B------:R-:W-:Y:S02]  /*0c60*/  ULEA UR11, UR21, UR11, 0x3 ;  /* 0x0000000b150b7291 */ /* 0x000fe4000f8e18ff */
[----:B------:R-:W-:Y:S02]  /*0c70*/  ULEA UR12, UR21, UR12, 0x3 ;  /* 0x0000000c150c7291 */ /* 0x000fe4000f8e18ff */
[----:B------:R-:W-:-:S02]  /*0c80*/  ULEA UR13, UR21, UR13, 0x3 ;  /* 0x0000000d150d7291 */ /* 0x000fc4000f8e18ff */
[----:B------:R-:W-:Y:S01]  /*0c90*/  ULEA UR16, UR21, UR16, 0x3 ;  /* 0x0000001015107291 */ /* 0x000fe2000f8e18ff */
[----:B---3--:R-:W-:Y:S02]  /*0ca0*/  HADD2.F32 R27, -RZ, R24.H0_H0 ;  /* 0x20000018ff1b7230 */ /* 0x008fe40000004100 */
[----:B----4-:R-:W-:-:S05]  /*0cb0*/  HADD2.F32 R20, -RZ, R18.H0_H0 ;  /* 0x20000012ff147230 */ /* 0x010fca0000004100 */
[----:B------:R-:W-:-:S05]  /*0cc0*/  FFMA R27, R27, R20, R26 ;  /* 0x000000141b1b7223 */ /* 0x000fca000000001a */
[----:B------:R2:W-:Y:S01]  /*0cd0*/  STG.E desc[UR18][R16.64], R27 ;  /* 0x0000001b10007986 */ /* 0x0005e2000c101912 */
[----:B------:R-:W-:Y:S02]  /*0ce0*/  MOV R20, UR22 ;  /* 0x0000001600147c02 */ /* 0x000fe40008000f00 */
[----:B------:R-:W-:Y:S02]  /*0cf0*/  MOV R18, UR22 ;  /* 0x0000001600127c02 */ /* 0x000fe40008000f00 */
[----:B------:R-:W-:Y:S02]  /*0d00*/  MOV R24, UR22 ;  /* 0x0000001600187c02 */ /* 0x000fe40008000f00 */
[----:B------:R-:W-:Y:S02]  /*0d10*/  LEA R3, R20, R3, 0x3 ;  /* 0x0000000314037211 */ /* 0x000fe400078e18ff */
[C---:B------:R-:W-:Y:S02]  /*0d20*/  LEA R37, R18.reuse, R37, 0x3 ;  /* 0x0000002512257211 */ /* 0x040fe400078e18ff */
[----:B------:R-:W-:-:S02]  /*0d30*/  LEA R33, R18, R33, 0x3 ;  /* 0x0000002112217211 */ /* 0x000fc400078e18ff */
[----:B------:R-:W-:Y:S02]  /*0d40*/  LEA R15, R20, R15, 0x3 ;  /* 0x0000000f140f7211 */ /* 0x000fe400078e18ff */
[----:B------:R-:W-:Y:S01]  /*0d50*/  LEA R31, R24, R31, 0x3 ;  /* 0x0000001f181f7211 */ /* 0x000fe200078e18ff */
[----:B--2---:R-:W-:Y:S06]  /*0d60*/  BRA.U UP0, `(.L_x_1) ;  /* 0xfffffff9005c7547 */ /* 0x004fec000b83ffff */
[----:B------:R-:W-:-:S05]  /*0d70*/  UMOV UR6, UR9 ;  /* 0x0000000900067c82 */ /* 0x000fca0008000000 */
.L_x_0:
[----:B------:R-:W0:Y:S02]  /*0d80*/  LDCU UR10, c[0x0][0x3b4] ;  /* 0x00007680ff0a77ac */ /* 0x000e240008000800 */
[----:B0-----:R-:W-:-:S04]  /*0d90*/  ULOP3.LUT UR11, UR10, 0x7, URZ, 0xc0, !UPT ;  /* 0x000000070a0b7892 */ /* 0x001fc8000f8ec0ff */
[----:B------:R-:W-:-:S09]  /*0da0*/  UISETP.NE.AND UP0, UPT, UR11, URZ, UPT ;  /* 0x000000ff0b00728c */ /* 0x000fd2000bf05270 */
[----:B------:R-:W-:Y:S05]  /*0db0*/  BRA.U !UP0, `(.L_x_2) ;  /* 0x00000009082c7547 */ /* 0x000fea000b800000 */
[----:B------:R-:W-:Y:S02]  /*0dc0*/  ULOP3.LUT UR16, UR10, 0x3, URZ, 0xc0, !UPT ;  /* 0x000000030a107892 */ /* 0x000fe4000f8ec0ff */
[----:B------:R-:W-:Y:S02]  /*0dd0*/  UIADD3 UR10, UPT, UPT, UR11, -0x1, URZ ;  /* 0xffffffff0b0a7890 */ /* 0x000fe4000fffe0ff */
[----:B------:R-:W-:Y:S02]  /*0de0*/  UISETP.NE.AND UP1, UPT, UR16, URZ, UPT ;  /* 0x000000ff1000728c */ /* 0x000fe4000bf25270 */
[----:B------:R-:W-:-:S09]  /*0df0*/  UISETP.GE.U32.AND UP0, UPT, UR10, 0x3, UPT ;  /* 0x000000030a00788c */ /* 0x000fd2000bf06070 */
[----:B------:R-:W-:Y:S05]  /*0e00*/  BRA.U !UP0, `(.L_x_3) ;  /* 0x0000000508087547 */ /* 0x000fea000b800000 */
[----:B------:R-:W0:Y:S01]  /*0e10*/  LDCU UR15, c[0x0][0x3a8] ;  /* 0x00007500ff0f77ac */ /* 0x000e220008000800 */
[----:B------:R-:W1:Y:S01]  /*0e20*/  LDC.64 R18, c[0x0][0x388] ;  /* 0x0000e200ff127b82 */ /* 0x000e620000000a00 */
[----:B------:R-:W-:Y:S01]  /*0e30*/  IADD3 R24, PT, PT, R0, UR4, RZ ;  /* 0x0000000400187c10 */ /* 0x000fe2000fffe0ff */
[----:B------:R-:W2:Y:S01]  /*0e40*/  LDCU UR17, c[0x0][0x3a4] ;  /* 0x00007480ff1177ac */ /* 0x000ea20008000800 */
[----:B------:R-:W-:Y:S01]  /*0e50*/  IADD3 R3, PT, PT, R2, UR5, RZ ;  /* 0x0000000502037c10 */ /* 0x000fe2000fffe0ff */
[----:B------:R-:W3:Y:S01]  /*0e60*/  LDCU.64 UR12, c[0x0][0x390] ;  /* 0x00007200ff0c77ac */ /* 0x000ee20008000a00 */
[----:B------:R-:W-:Y:S02]  /*0e70*/  UIADD3 UR10, UPT, UPT, UR8, UR6, URZ ;  /* 0x00000006080a7290 */ /* 0x000fe4000fffe0ff */
[----:B------:R-:W-:Y:S02]  /*0e80*/  UIADD3 UR11, UPT, UPT, UR7, UR6, URZ ;  /* 0x00000006070b7290 */ /* 0x000fe4000fffe0ff */
[----:B0-----:R-:W-:Y:S01]  /*0e90*/  UIMAD UR14, UR10, UR15, UR4 ;  /* 0x0000000f0a0e72a4 */ /* 0x001fe2000f8e0204 */
[----:B--2---:R-:W-:-:S03]  /*0ea0*/  MOV R15, UR17 ;  /* 0x00000011000f7c02 */ /* 0x004fc60008000f00 */
[----:B------:R-:W-:Y:S02]  /*0eb0*/  UIMAD UR10, UR14, UR15, UR5 ;  /* 0x0000000f0e0a72a4 */ /* 0x000fe4000f8e0205 */
[----:B------:R-:W-:Y:S02]  /*0ec0*/  IMAD R24, R15, UR11, R24 ;  /* 0x0000000b0f187c24 */ /* 0x000fe4000f8e0218 */
[----:B---3--:R-:W-:Y:S02]  /*0ed0*/  UIMAD.WIDE.U32 UR10, UR10, 0x2, UR12 ;  /* 0x000000020a0a78a5 */ /* 0x008fe4000f8e000c */
[----:B------:R-:W-:-:S04]  /*0ee0*/  IMAD R23, R24, UR17, R3 ;  /* 0x0000001118177c24 */ /* 0x000fc8000f8e0203 */
[----:B------:R-:W-:Y:S01]  /*0ef0*/  MOV R20, UR10 ;  /* 0x0000000a00147c02 */ /* 0x000fe20008000f00 */
[----:B-1----:R-:W-:Y:S01]  /*0f00*/  IMAD.WIDE.U32 R22, R23, 0x2, R18 ;  /* 0x0000000217167825 */ /* 0x002fe200078e0012 */
[----:B------:R-:W-:-:S05]  /*0f10*/  MOV R21, UR11 ;  /* 0x0000000b00157c02 */ /* 0x000fca0008000f00 */
[----:B------:R-:W2:Y:S04]  /*0f20*/  LDG.E.U16 R20, desc[UR18][R20.64] ;  /* 0x0000001214147981 */ /* 0x000ea8000c1e1500 */
[----:B------:R-:W3:Y:S01]  /*0f30*/  LDG.E.U16 R22, desc[UR18][R22.64] ;  /* 0x0000001216167981 */ /* 0x000ee2000c1e1500 */
[----:B------:R-:W-:Y:S01]  /*0f40*/  UIADD3 UR14, UPT, UPT, UR14, UR15, URZ ;  /* 0x0000000f0e0e7290 */ /* 0x000fe2000fffe0ff */
[----:B------:R-:W-:-:S03]  /*0f50*/  IADD3 R26, PT, PT, R24, UR17, RZ ;  /* 0x00000011181a7c10 */ /* 0x000fc6000fffe0ff */
[----:B------:R-:W-:Y:S02]  /*0f60*/  UIMAD UR10, UR14, UR15, UR5 ;  /* 0x0000000f0e0a72a4 */ /* 0x000fe4000f8e0205 */
[----:B------:R-:W-:Y:S02]  /*0f70*/  IMAD R29, R26, UR17, R3 ;  /* 0x000000111a1d7c24 */ /* 0x000fe4000f8e0203 */
[----:B------:R-:W-:-:S06]  /*0f80*/  UIMAD.WIDE.U32 UR10, UR10, 0x2, UR12 ;  /* 0x000000020a0a78a5 */ /* 0x000fcc000f8e000c */
[----:B------:R-:W-:Y:S01]  /*0f90*/  MOV R25, UR11 ;  /* 0x0000000b00197c02 */ /* 0x000fe20008000f00 */
[----:B--2---:R-:W-:Y:S02]  /*0fa0*/  HADD2.F32 R15, -RZ, R20.H0_H0 ;  /* 0x20000014ff0f7230 */ /* 0x004fe40000004100 */
[----:B------:R-:W-:-:S04]  /*0fb0*/  IMAD.WIDE.U32 R20, R29, 0x2, R18 ;  /* 0x000000021d147825 */ /* 0x000fc800078e0012 */
[----:B---3--:R-:W-:-:S05]  /*0fc0*/  HADD2.F32 R24, -RZ, R22.H0_H0 ;  /* 0x20000016ff187230 */ /* 0x008fca0000004100 */
[----:B-----5:R-:W-:Y:S01]  /*0fd0*/  FFMA R15, R24, R15, R27 ;  /* 0x0000000f180f7223 */ /* 0x020fe2000000001b */
[----:B------:R-:W-:-:S04]  /*0fe0*/  MOV R24, UR10 ;  /* 0x0000000a00187c02 */ /* 0x000fc80008000f00 */
[----:B------:R0:W-:Y:S04]  /*0ff0*/  STG.E desc[UR18][R16.64], R15 ;  /* 0x0000000f10007986 */ /* 0x0001e8000c101912 */
[----:B------:R-:W2:Y:S04]  /*1000*/  LDG.E.U16 R24, desc[UR18][R24.64] ;  /* 0x0000001218187981 */ /* 0x000ea8000c1e1500 */
[----:B------:R-:W3:Y:S01]  /*1010*/  LDG.E.U16 R20, desc[UR18][R20.64] ;  /* 0x0000001214147981 */ /* 0x000ee2000c1e1500 */
[----:B------:R-:W-:Y:S01]  /*1020*/  UIADD3 UR14, UPT, UPT, UR14, UR15, URZ ;  /* 0x0000000f0e0e7290 */ /* 0x000fe2000fffe0ff */
[----:B------:R-:W-:-:S03]  /*1030*/  IADD3 R26, PT, PT, R26, UR17, RZ ;  /* 0x000000111a1a7c10 */ /* 0x000fc6000fffe0ff */
[----:B------:R-:W-:Y:S02]  /*1040*/  UIMAD UR10, UR14, UR15, UR5 ;  /* 0x0000000f0e0a72a4 */ /* 0x000fe4000f8e0205 */
[----:B------:R-:W-:Y:S02]  /*1050*/  IMAD R29, R26, UR17, R3 ;  /* 0x000000111a1d7c24 */ /* 0x000fe4000f8e0203 */
[----:B------:R-:W-:Y:S01]  /*1060*/  UIMAD.WIDE.U32 UR10, UR10, 0x2, UR12 ;  /* 0x000000020a0a78a5 */ /* 0x000fe2000f8e000c */
[----:B--2---:R-:W-:Y:S02]  /*1070*/  HADD2.F32 R23, -RZ, R24.H0_H0 ;  /* 0x20000018ff177230 */ /* 0x004fe40000004100 */
[----:B------:R-:W-:-:S04]  /*1080*/  IMAD.WIDE.U32 R24, R29, 0x2, R18 ;  /* 0x000000021d187825 */ /* 0x000fc800078e0012 */
[----:B---3--:R-:W-:-:S05]  /*1090*/  HADD2.F32 R22, -RZ, R20.H0_H0 ;  /* 0x20000014ff167230 */ /* 0x008fca0000004100 */
[----:B------:R-:W-:Y:S01]  /*10a0*/  FFMA R27, R22, R23, R15 ;  /* 0x00000017161b7223 */ /* 0x000fe2000000000f */
[----:B------:R-:W-:Y:S02]  /*10b0*/  MOV R22, UR10 ;  /* 0x0000000a00167c02 */ /* 0x000fe40008000f00 */
[----:B------:R-:W-:Y:S02]  /*10c0*/  MOV R23, UR11 ;  /* 0x0000000b00177c02 */ /* 0x000fe40008000f00 */
[----:B------:R1:W-:Y:S04]  /*10d0*/  STG.E desc[UR18][R16.64], R27 ;  /* 0x0000001b10007986 */ /* 0x0003e8000c101912 */
[----:B------:R-:W0:Y:S04]  /*10e0*/  LDG.E.U16 R22, desc[UR18][R22.64] ;  /* 0x0000001216167981 */ /* 0x000e28000c1e1500 */
[----:B------:R-:W2:Y:S01]  /*10f0*/  LDG.E.U16 R24, desc[UR18][R24.64] ;  /* 0x0000001218187981 */ /* 0x000ea2000c1e1500 */
[----:B------:R-:W-:Y:S01]  /*1100*/  UIADD3 UR14, UPT, UPT, UR14, UR15, URZ ;  /* 0x0000000f0e0e7290 */ /* 0x000fe2000fffe0ff */
[----:B------:R-:W-:-:S03]  /*1110*/  IADD3 R26, PT, PT, R26, UR17, RZ ;  /* 0x000000111a1a7c10 */ /* 0x000fc6000fffe0ff */
[----:B------:R-:W-:Y:S02]  /*1120*/  UIMAD UR10, UR14, UR15, UR5 ;  /* 0x0000000f0e0a72a4 */ /* 0x000fe4000f8e0205 */
[----:B------:R-:W-:Y:S02]  /*1130*/  IMAD R3, R26, UR17, R3 ;  /* 0x000000111a037c24 */ /* 0x000fe4000f8e0203 */
[----:B------:R-:W-:Y:S02]  /*1140*/  UIMAD.WIDE.U32 UR10, UR10, 0x2, UR12 ;  /* 0x000000020a0a78a5 */ /* 0x000fe4000f8e000c */
[----:B------:R-:W-:-:S04]  /*1150*/  IMAD.WIDE.U32 R18, R3, 0x2, R18 ;  /* 0x0000000203127825 */ /* 0x000fc800078e0012 */
[----:B------:R-:W-:Y:S01]  /*1160*/  MOV R21, UR11 ;  /* 0x0000000b00157c02 */ /* 0x000fe20008000f00 */
[----:B0-----:R-:W-:Y:S02]  /*1170*/  HADD2.F32 R15, -RZ, R22.H0_H0 ;  /* 0x20000016ff0f7230 */ /* 0x001fe40000004100 */
[----:B--2---:R-:W-:-:S05]  /*1180*/  HADD2.F32 R20, -RZ, R24.H0_H0 ;  /* 0x20000018ff147230 */ /* 0x004fca0000004100 */
[----:B------:R-:W-:Y:S01]  /*1190*/  FFMA R15, R20, R15, R27 ;  /* 0x0000000f140f7223 */ /* 0x000fe2000000001b */
[----:B------:R-:W-:-:S04]  /*11a0*/  MOV R20, UR10 ;  /* 0x0000000a00147c02 */ /* 0x000fc80008000f00 */
[----:B------:R0:W-:Y:S04]  /*11b0*/  STG.E desc[UR18][R16.64], R15 ;  /* 0x0000000f10007986 */ /* 0x0001e8000c101912 */
[----:B------:R-:W2:Y:S04]  /*11c0*/  LDG.E.U16 R18, desc[UR18][R18.64] ;  /* 0x0000001212127981 */ /* 0x000ea8000c1e1500 */
[----:B------:R-:W1:Y:S01]  /*11d0*/  LDG.E.U16 R20, desc[UR18][R20.64] ;  /* 0x0000001214147981 */ /* 0x000e62000c1e1500 */
[----:B------:R-:W-:Y:S01]  /*11e0*/  UIADD3 UR6, UPT, UPT, UR6, 0x4, URZ ;  /* 0x0000000406067890 */ /* 0x000fe2000fffe0ff */
[----:B--2---:R-:W-:-:S02]  /*11f0*/  HADD2.F32 R22, -RZ, R18.H0_H0 ;  /* 0x20000012ff167230 */ /* 0x004fc40000004100 */
[----:B-1----:R-:W-:-:S05]  /*1200*/  HADD2.F32 R27, -RZ, R20.H0_H0 ;  /* 0x20000014ff1b7230 */ /* 0x002fca0000004100 */
[----:B------:R-:W-:-:S05]  /*1210*/  FFMA R27, R22, R27, R15 ;  /* 0x0000001b161b7223 */ /* 0x000fca000000000f */
[----:B------:R0:W-:Y:S02]  /*1220*/  STG.E desc[UR18][R16.64], R27 ;  /* 0x0000001b10007986 */ /* 0x0001e4000c101912 */
.L_x_3:
[----:B------:R-:W-:Y:S05]  /*1230*/  BRA.U !UP1, `(.L_x_2) ;  /* 0x00000005090c7547 */ /* 0x000fea000b800000 */
[----:B------:R-:W1:Y:S01]  /*1240*/  LDCU UR10, c[0x0][0x3b4] ;  /* 0x00007680ff0a77ac */ /* 0x000e620008000800 */
[----:B------:R-:W-:Y:S02]  /*1250*/  UISETP.NE.AND UP0, UPT, UR16, 0x1, UPT ;  /* 0x000000011000788c */ /* 0x000fe4000bf05270 */
[----:B-1----:R-:W-:-:S04]  /*1260*/  ULOP3.LUT UR10, UR10, 0x1, URZ, 0xc0, !UPT ;  /* 0x000000010a0a7892 */ /* 0x002fc8000f8ec0ff */
[----:B------:R-:W-:-:S03]  /*1270*/  UISETP.NE.U32.AND UP1, UPT, UR10, 0x1, UPT ;  /* 0x000000010a00788c */ /* 0x000fc6000bf25070 */
[----:B------:R-:W-:Y:S08]  /*1280*/  BRA.U !UP0, `(.L_x_4) ;  /* 0x0000000108987547 */ /* 0x000ff0000b800000 */
[----:B------:R-:W1:Y:S01]  /*1290*/  LDCU UR14, c[0x0][0x3a8] ;  /* 0x00007500ff0e77ac */ /* 0x000e620008000800 */
[----:B------:R-:W2:Y:S01]  /*12a0*/  LDC.64 R18, c[0x0][0x388] ;  /* 0x0000e200ff127b82 */ /* 0x000ea20000000a00 */
[----:B------:R-:W-:Y:S01]  /*12b0*/  IADD3 R3, PT, PT, R0, UR4, RZ ;  /* 0x0000000400037c10 */ /* 0x000fe2000fffe0ff */
[----:B------:R-:W3:Y:S01]  /*12c0*/  LDCU UR16, c[0x0][0x3a4] ;  /* 0x00007480ff1077ac */ /* 0x000ee20008000800 */
[----:B------:R-:W-:Y:S01]  /*12d0*/  IADD3 R26, PT, PT, R2, UR5, RZ ;  /* 0x00000005021a7c10 */ /* 0x000fe2000fffe0ff */
[----:B------:R-:W4:Y:S01]  /*12e0*/  LDCU.64 UR10, c[0x0][0x390] ;  /* 0x00007200ff0a77ac */ /* 0x000f220008000a00 */
[----:B------:R-:W-:Y:S02]  /*12f0*/  UIADD3 UR12, UPT, UPT, UR8, UR6, URZ ;  /* 0x00000006080c7290 */ /* 0x000fe4000fffe0ff */
[----:B------:R-:W-:Y:S02]  /*1300*/  UIADD3 UR13, UPT, UPT, UR7, UR6, URZ ;  /* 0x00000006070d7290 */ /* 0x000fe4000fffe0ff */
[----:B-1----:R-:W-:Y:S01]  /*1310*/  UIMAD UR15, UR12, UR14, UR4 ;  /* 0x0000000e0c0f72a4 */ /* 0x002fe2000f8e0204 */
[----:B---3--:R-:W-:-:S03]  /*1320*/  MOV R20, UR16 ;  /* 0x0000001000147c02 */ /* 0x008fc60008000f00 */
[----:B------:R-:W-:Y:S02]  /*1330*/  UIMAD UR12, UR15, UR14, UR5 ;  /* 0x0000000e0f0c72a4 */ /* 0x000fe4000f8e0205 */
[----:B------:R-:W-:Y:S02]  /*1340*/  IMAD R3, R20, UR13, R3 ;  /* 0x0000000d14037c24 */ /* 0x000fe4000f8e0203 */
[----:B----4-:R-:W-:Y:S02]  /*1350*/  UIMAD.WIDE.U32 UR12, UR12, 0x2, UR10 ;  /* 0x000000020c0c78a5 */ /* 0x010fe4000f8e000a */
[----:B------:R-:W-:-:S04]  /*1360*/  IMAD R21, R3, UR16, R26 ;  /* 0x0000001003157c24 */ /* 0x000fc8000f8e021a */
[----:B------:R-:W-:Y:S01]  /*1370*/  MOV R22, UR12 ;  /* 0x0000000c00167c02 */ /* 0x000fe20008000f00 */
[----:B--2---:R-:W-:Y:S01]  /*1380*/  IMAD.WIDE.U32 R20, R21, 0x2, R18 ;  /* 0x0000000215147825 */ /* 0x004fe200078e0012 */
[----:B------:R-:W-:-:S05]  /*1390*/  MOV R23, UR13 ;  /* 0x0000000d00177c02 */ /* 0x000fca0008000f00 */
[----:B------:R1:W2:Y:S04]  /*13a0*/  LDG.E.U16 R22, desc[UR18][R22.64] ;  /* 0x0000001216167981 */ /* 0x0002a8000c1e1500 */
[----:B------:R-:W3:Y:S01]  /*13b0*/  LDG.E.U16 R20, desc[UR18][R20.64] ;  /* 0x0000001214147981 */ /* 0x000ee2000c1e1500 */
[----:B------:R-:W-:Y:S01]  /*13c0*/  UIADD3 UR15, UPT, UPT, UR15, UR14, URZ ;  /* 0x0000000e0f0f7290 */ /* 0x000fe2000fffe0ff */
[----:B0-----:R-:W-:-:S03]  /*13d0*/  IADD3 R15, PT, PT, R3, UR16, RZ ;  /* 0x00000010030f7c10 */ /* 0x001fc6000fffe0ff */
[----:B------:R-:W-:Y:S02]  /*13e0*/  UIMAD UR15, UR15, UR14, UR5 ;  /* 0x0000000e0f0f72a4 */ /* 0x000fe4000f8e0205 */
[----:B------:R-:W-:Y:S02]  /*13f0*/  IMAD R15, R15, UR16, R26 ;  /* 0x000000100f0f7c24 */ /* 0x000fe4000f8e021a */
[----:B------:R-:W-:Y:S02]  /*1400*/  UIMAD.WIDE.U32 UR10, UR15, 0x2, UR10 ;  /* 0x000000020f0a78a5 */ /* 0x000fe4000f8e000a */
[----:B------:R-:W-:-:S04]  /*1410*/  IMAD.WIDE.U32 R18, R15, 0x2, R18 ;  /* 0x000000020f127825 */ /* 0x000fc800078e0012 */
[----:B-1----:R-:W-:Y:S01]  /*1420*/  MOV R23, UR11 ;  /* 0x0000000b00177c02 */ /* 0x002fe20008000f00 */
[----:B--2---:R-:W-:Y:S01]  /*1430*/  HADD2.F32 R3, -RZ, R22.H0_H0 ;  /* 0x20000016ff037230 */ /* 0x004fe20000004100 */
[----:B------:R-:W-:Y:S01]  /*1440*/  MOV R22, UR10 ;  /* 0x0000000a00167c02 */ /* 0x000fe20008000f00 */
[----:B---3--:R-:W-:-:S05]  /*1450*/  HADD2.F32 R24, -RZ, R20.H0_H0 ;  /* 0x20000014ff187230 */ /* 0x008fca0000004100 */
[----:B-----5:R-:W-:-:S05]  /*1460*/  FFMA R3, R24, R3, R27 ;  /* 0x0000000318037223 */ /* 0x020fca000000001b */
[----:B------:R1:W-:Y:S04]  /*1470*/  STG.E desc[UR18][R16.64], R3 ;  /* 0x0000000310007986 */ /* 0x0003e8000c101912 */
[----:B------:R-:W2:Y:S04]  /*1480*/  LDG.E.U16 R18, desc[UR18][R18.64] ;  /* 0x0000001212127981 */ /* 0x000ea8000c1e1500 */
[----:B------:R-:W3:Y:S01]  /*1490*/  LDG.E.U16 R22, desc[UR18][R22.64] ;  /* 0x0000001216167981 */ /* 0x000ee2000c1e1500 */
[----:B------:R-:W-:Y:S01]  /*14a0*/  UIADD3 UR6, UPT, UPT, UR6, 0x2, URZ ;  /* 0x0000000206067890 */ /* 0x000fe2000fffe0ff */
[----:B--2---:R-:W-:-:S02]  /*14b0*/  HADD2.F32 R20, -RZ, R18.H0_H0 ;  /* 0x20000012ff147230 */ /* 0x004fc40000004100 */
[----:B---3--:R-:W-:-:S05]  /*14c0*/  HADD2.F32 R27, -RZ, R22.H0_H0 ;  /* 0x20000016ff1b7230 */ /* 0x008fca0000004100 */
[----:B------:R-:W-:-:S05]  /*14d0*/  FFMA R27, R20, R27, R3 ;  /* 0x0000001b141b7223 */ /* 0x000fca0000000003 */
[----:B------:R1:W-:Y:S02]  /*14e0*/  STG.E desc[UR18][R16.64], R27 ;  /* 0x0000001b10007986 */ /* 0x0003e4000c101912 */
.L_x_4:
[----:B------:R-:W-:Y:S05]  /*14f0*/  BRA.U UP1, `(.L_x_2) ;  /* 0x00000001015c7547 */ /* 0x000fea000b800000 */
[----:B------:R-:W2:Y:S01]  /*1500*/  LDCU UR13, c[0x0][0x3a8] ;  /* 0x00007500ff0d77ac */ /* 0x000ea20008000800 */
[----:B------:R-:W3:Y:S01]  /*1510*/  LDC.64 R18, c[0x0][0x388] ;  /* 0x0000e200ff127b82 */ /* 0x000ee20000000a00 */
[----:B-1----:R-:W-:Y:S01]  /*1520*/  IADD3 R3, PT, PT, R0, UR4, RZ ;  /* 0x0000000400037c10 */ /* 0x002fe2000fffe0ff */
[----:B------:R-:W1:Y:S01]  /*1530*/  LDCU UR14, c[0x0][0x3a4] ;  /* 0x00007480ff0e77ac */ /* 0x000e620008000800 */
[----:B------:R-:W-:Y:S01]  /*1540*/  IADD3 R20, PT, PT, R2, UR5, RZ ;  /* 0x0000000502147c10 */ /* 0x000fe2000fffe0ff */
[----:B------:R-:W4:Y:S01]  /*1550*/  LDCU.64 UR10, c[0x0][0x390] ;  /* 0x00007200ff0a77ac */ /* 0x000f220008000a00 */
[----:B------:R-:W-:Y:S02]  /*1560*/  UIADD3 UR12, UPT, UPT, UR8, UR6, URZ ;  /* 0x00000006080c7290 */ /* 0x000fe4000fffe0ff */
[----:B------:R-:W-:Y:S02]  /*1570*/  UIADD3 UR6, UPT, UPT, UR7, UR6, URZ ;  /* 0x0000000607067290 */ /* 0x000fe4000fffe0ff */
[----:B--2---:R-:W-:Y:S01]  /*1580*/  UIMAD UR12, UR12, UR13, UR4 ;  /* 0x0000000d0c0c72a4 */ /* 0x004fe2000f8e0204 */
[----:B-1----:R-:W-:-:S03]  /*1590*/  MOV R22, UR14 ;  /* 0x0000000e00167c02 */ /* 0x002fc60008000f00 */
[----:B------:R-:W-:Y:S02]  /*15a0*/  UIMAD UR12, UR12, UR13, UR5 ;  /* 0x0000000d0c0c72a4 */ /* 0x000fe4000f8e0205 */
[----:B------:R-:W-:Y:S02]  /*15b0*/  IMAD R3, R22, UR6, R3 ;  /* 0x0000000616037c24 */ /* 0x000fe4000f8e0203 */
[----:B----4-:R-:W-:Y:S02]  /*15c0*/  UIMAD.WIDE.U32 UR10, UR12, 0x2, UR10 ;  /* 0x000000020c0a78a5 */ /* 0x010fe4000f8e000a */
[----:B------:R-:W-:-:S04]  /*15d0*/  IMAD R3, R3, UR14, R20 ;  /* 0x0000000e03037c24 */ /* 0x000fc8000f8e0214 */
[----:B------:R-:W-:Y:S01]  /*15e0*/  MOV R20, UR10 ;  /* 0x0000000a00147c02 */ /* 0x000fe20008000f00 */
[----:B---3--:R-:W-:Y:S01]  /*15f0*/  IMAD.WIDE.U32 R18, R3, 0x2, R18 ;  /* 0x0000000203127825 */ /* 0x008fe200078e0012 */
[----:B------:R-:W-:-:S05]  /*1600*/  MOV R21, UR11 ;  /* 0x0000000b00157c02 */ /* 0x000fca0008000f00 */
[----:B------:R-:W2:Y:S04]  /*1610*/  LDG.E.U16 R18, desc[UR18][R18.64] ;  /* 0x0000001212127981 */ /* 0x000ea8000c1e1500 */
[----:B------:R-:W3:Y:S01]  /*1620*/  LDG.E.U16 R20, desc[UR18][R20.64] ;  /* 0x0000001214147981 */ /* 0x000ee2000c1e1500 */
[----:B--2---:R-:W-:Y:S02]  /*1630*/  HADD2.F32 R22, -RZ, R18.H0_H0 ;  /* 0x20000012ff167230 */ /* 0x004fe40000004100 */
[----:B---3--:R-:W-:-:S05]  /*1640*/  HADD2.F32 R3, -RZ, R20.H0_H0 ;  /* 0x20000014ff037230 */ /* 0x008fca0000004100 */
[----:B0----5:R-:W-:-:S05]  /*1650*/  FFMA R27, R22, R3, R27 ;  /* 0x00000003161b7223 */ /* 0x021fca000000001b */
[----:B------:R2:W-:Y:S02]  /*1660*/  STG.E desc[UR18][R16.64], R27 ;  /* 0x0000001b10007986 */ /* 0x0005e4000c101912 */
.L_x_2:
[----:B------:R-:W3:Y:S01]  /*1670*/  LDCU UR6, c[0x0][0x3a8] ;  /* 0x00007500ff0677ac */ /* 0x000ee20008000800 */
[----:B------:R-:W-:-:S04]  /*1680*/  UIADD3 UR5, UPT, UPT, UR5, 0x1, URZ ;  /* 0x0000000105057890 */ /* 0x000fc8000fffe0ff */
[----:B---3--:R-:W-:-:S09]  /*1690*/  UISETP.NE.AND UP0, UPT, UR5, UR6, UPT ;  /* 0x000000060500728c */ /* 0x008fd2000bf05270 */
[----:B------:R-:W-:Y:S05]  /*16a0*/  BRA.U UP0, `(.L_x_5) ;  /* 0xffffffed00507547 */ /* 0x000fea000b83ffff */
[----:B------:R-:W-:-:S04]  /*16b0*/  UIADD3 UR4, UPT, UPT, UR4, 0x1, URZ ;  /* 0x0000000104047890 */ /* 0x000fc8000fffe0ff */
[----:B------:R-:W-:-:S09]  /*16c0*/  UISETP.NE.AND UP0, UPT, UR4, UR6, UPT ;  /* 0x000000060400728c */ /* 0x000fd2000bf05270 */
[----:B------:R-:W-:Y:S05]  /*16d0*/  BRA.U UP0, `(.L_x_6) ;  /* 0xffffffed00147547 */ /* 0x000fea000b83ffff */
[----:B------:R-:W-:Y:S05]  /*16e0*/  EXIT ;  /* 0x000000000000794d */ /* 0x000fea0003800000 */
.L_x_7:
[----:B------:R-:W-:-:S00]  /*16f0*/  BRA `(.L_x_7) ;  /* 0xfffffffc00fc7947 */ /* 0x000fc0000383ffff */
[----:B------:R-:W-:-:S00]  /*1700*/  NOP ;  /* 0x0000000000007918 */ /* 0x000fc00000000000 */
[----:B------:R-:W-:-:S00]  /*1710*/  NOP ;  /* 0x0000000000007918 */ /* 0x000fc00000000000 */
[----:B------:R-:W-:-:S00]  /*1720*/  NOP ;  /* 0x0000000000007918 */ /* 0x000fc00000000000 */
[----:B------:R-:W-:-:S00]  /*1730*/  NOP ;  /* 0x0000000000007918 */ /* 0x000fc00000000000 */
[----:B------:R-:W-:-:S00]  /*1740*/  NOP ;  /* 0x0000000000007918 */ /* 0x000fc00000000000 */
[----:B------:R-:W-:-:S00]  /*1750*/  NOP ;  /* 0x0000000000007918 */ /* 0x000fc00000000000 */
[----:B------:R-:W-:-:S00]  /*1760*/  NOP ;  /* 0x0000000000007918 */ /* 0x000fc00000000000 */
[----:B------:R-:W-:-:S00]  /*1770*/  NOP ;  /* 0x0000000000007918 */ /* 0x000fc00000000000 */
.L_x_8:


//--------------------- .nv.shared.reserved.0     --------------------------
	.section	.nv.shared.reserved.0,"aw",@nobits
	.weak		__nv_reservedSMEM_offset_0_alias
	.size		__nv_reservedSMEM_offset_0_alias, 0, 64
	.other		__nv_reservedSMEM_offset_0_alias,@"STO_CUDA_RESERVED_SHARED STV_DEFAULT"
__nv_reservedSMEM_offset_0_alias:
	.zero		0
	.zero		64


//--------------------- .nv.constant0._Z11ew_gpu_mmulPfP6__halfS1_iiiiiiii --------------------------
	.section	.nv.constant0._Z11ew_gpu_mmulPfP6__halfS1_iiiiiiii,"a",@progbits
	.sectionflags	@""
	.align	4
.nv.constant0._Z11ew_gpu_mmulPfP6__halfS1_iiiiiiii:
	.zero		952


//--------------------- SYMBOLS --------------------------

	.type		.nv.reservedSmem.offset0,@object
	.size		.nv.reservedSmem.offset0,0x4
